//
// Generated by NVIDIA NVVM Compiler
//
// Compiler Build ID: CL-36424714
// Cuda compilation tools, release 13.0, V13.0.88
// Based on NVVM 20.0.0
//

.version 9.0
.target sm_100
.address_size 64

	// .globl	_Z13dgemm_kernel2iiiPdiS_iS_i
.extern .shared .align 16 .b8 cache[];

.visible .entry _Z13dgemm_kernel2iiiPdiS_iS_i(
	.param .u32 _Z13dgemm_kernel2iiiPdiS_iS_i_param_0,
	.param .u32 _Z13dgemm_kernel2iiiPdiS_iS_i_param_1,
	.param .u32 _Z13dgemm_kernel2iiiPdiS_iS_i_param_2,
	.param .u64 .ptr .align 1 _Z13dgemm_kernel2iiiPdiS_iS_i_param_3,
	.param .u32 _Z13dgemm_kernel2iiiPdiS_iS_i_param_4,
	.param .u64 .ptr .align 1 _Z13dgemm_kernel2iiiPdiS_iS_i_param_5,
	.param .u32 _Z13dgemm_kernel2iiiPdiS_iS_i_param_6,
	.param .u64 .ptr .align 1 _Z13dgemm_kernel2iiiPdiS_iS_i_param_7,
	.param .u32 _Z13dgemm_kernel2iiiPdiS_iS_i_param_8
)
{
	.reg .pred 	%p<10>;
	.reg .b32 	%r<63>;
	.reg .b64 	%rd<80>;
	.reg .b64 	%fd<68>;

	ld.param.u32 	%r35, [_Z13dgemm_kernel2iiiPdiS_iS_i_param_2];
	ld.param.u64 	%rd8, [_Z13dgemm_kernel2iiiPdiS_iS_i_param_3];
	ld.param.u32 	%r36, [_Z13dgemm_kernel2iiiPdiS_iS_i_param_4];
	ld.param.u64 	%rd9, [_Z13dgemm_kernel2iiiPdiS_iS_i_param_5];
	ld.param.u64 	%rd7, [_Z13dgemm_kernel2iiiPdiS_iS_i_param_7];
	cvta.to.global.u64 	%rd1, %rd9;
	cvta.to.global.u64 	%rd2, %rd8;
	mov.u32 	%r37, %ctaid.x;
	mov.u32 	%r38, %ntid.x;
	mov.u32 	%r39, %tid.x;
	mad.lo.s32 	%r40, %r37, %r38, %r39;
	cvt.s64.s32 	%rd3, %r40;
	setp.lt.s32 	%p1, %r35, 1;
	mov.f64 	%fd67, 0d0000000000000000;
	@%p1 bra 	$L__BB0_12;
	and.b32  	%r1, %r35, 7;
	setp.lt.u32 	%p2, %r35, 8;
	mov.f64 	%fd67, 0d0000000000000000;
	mov.b32 	%r61, 0;
	@%p2 bra 	$L__BB0_4;
	and.b32  	%r61, %r35, 2147483640;
	neg.s32 	%r59, %r61;
	shl.b32 	%r4, %r36, 3;
	mul.lo.s32 	%r57, %r36, 7;
	mul.lo.s32 	%r56, %r36, 6;
	mul.lo.s32 	%r55, %r36, 5;
	shl.b32 	%r54, %r36, 2;
	mul.lo.s32 	%r53, %r36, 3;
	shl.b32 	%r52, %r36, 1;
	add.s64 	%rd79, %rd1, 32;
	mov.f64 	%fd67, 0d0000000000000000;
	mov.b32 	%r58, 0;
	mov.u32 	%r51, %r36;
$L__BB0_3:
	.pragma "nounroll";
	cvt.s64.s32 	%rd10, %r58;
	add.s64 	%rd11, %rd10, %rd3;
	shl.b64 	%rd12, %rd11, 3;
	add.s64 	%rd13, %rd2, %rd12;
	ld.global.f64 	%fd17, [%rd13];
	ld.global.f64 	%fd18, [%rd79+-32];
	fma.rn.f64 	%fd19, %fd17, %fd18, %fd67;
	cvt.s64.s32 	%rd14, %r51;
	add.s64 	%rd15, %rd14, %rd3;
	shl.b64 	%rd16, %rd15, 3;
	add.s64 	%rd17, %rd2, %rd16;
	ld.global.f64 	%fd20, [%rd17];
	ld.global.f64 	%fd21, [%rd79+-24];
	fma.rn.f64 	%fd22, %fd20, %fd21, %fd19;
	cvt.s64.s32 	%rd18, %r52;
	add.s64 	%rd19, %rd18, %rd3;
	shl.b64 	%rd20, %rd19, 3;
	add.s64 	%rd21, %rd2, %rd20;
	ld.global.f64 	%fd23, [%rd21];
	ld.global.f64 	%fd24, [%rd79+-16];
	fma.rn.f64 	%fd25, %fd23, %fd24, %fd22;
	cvt.s64.s32 	%rd22, %r53;
	add.s64 	%rd23, %rd22, %rd3;
	shl.b64 	%rd24, %rd23, 3;
	add.s64 	%rd25, %rd2, %rd24;
	ld.global.f64 	%fd26, [%rd25];
	ld.global.f64 	%fd27, [%rd79+-8];
	fma.rn.f64 	%fd28, %fd26, %fd27, %fd25;
	cvt.s64.s32 	%rd26, %r54;
	add.s64 	%rd27, %rd26, %rd3;
	shl.b64 	%rd28, %rd27, 3;
	add.s64 	%rd29, %rd2, %rd28;
	ld.global.f64 	%fd29, [%rd29];
	ld.global.f64 	%fd30, [%rd79];
	fma.rn.f64 	%fd31, %fd29, %fd30, %fd28;
	cvt.s64.s32 	%rd30, %r55;
	add.s64 	%rd31, %rd30, %rd3;
	shl.b64 	%rd32, %rd31, 3;
	add.s64 	%rd33, %rd2, %rd32;
	ld.global.f64 	%fd32, [%rd33];
	ld.global.f64 	%fd33, [%rd79+8];
	fma.rn.f64 	%fd34, %fd32, %fd33, %fd31;
	cvt.s64.s32 	%rd34, %r56;
	add.s64 	%rd35, %rd34, %rd3;
	shl.b64 	%rd36, %rd35, 3;
	add.s64 	%rd37, %rd2, %rd36;
	ld.global.f64 	%fd35, [%rd37];
	ld.global.f64 	%fd36, [%rd79+16];
	fma.rn.f64 	%fd37, %fd35, %fd36, %fd34;
	cvt.s64.s32 	%rd38, %r57;
	add.s64 	%rd39, %rd38, %rd3;
	shl.b64 	%rd40, %rd39, 3;
	add.s64 	%rd41, %rd2, %rd40;
	ld.global.f64 	%fd38, [%rd41];
	ld.global.f64 	%fd39, [%rd79+24];
	fma.rn.f64 	%fd67, %fd38, %fd39, %fd37;
	add.s32 	%r59, %r59, 8;
	add.s32 	%r58, %r58, %r4;
	add.s32 	%r57, %r57, %r4;
	add.s32 	%r56, %r56, %r4;
	add.s32 	%r55, %r55, %r4;
	add.s32 	%r54, %r54, %r4;
	add.s32 	%r53, %r53, %r4;
	add.s32 	%r52, %r52, %r4;
	add.s64 	%rd79, %rd79, 64;
	add.s32 	%r51, %r51, %r4;
	setp.ne.s32 	%p3, %r59, 0;
	@%p3 bra 	$L__BB0_3;
$L__BB0_4:
	setp.eq.s32 	%p4, %r1, 0;
	@%p4 bra 	$L__BB0_12;
	and.b32  	%r30, %r35, 3;
	setp.lt.u32 	%p5, %r1, 4;
	@%p5 bra 	$L__BB0_7;
	mul.lo.s32 	%r43, %r61, %r36;
	cvt.s64.s32 	%rd42, %r43;
	add.s64 	%rd43, %rd42, %rd3;
	shl.b64 	%rd44, %rd43, 3;
	add.s64 	%rd45, %rd2, %rd44;
	ld.global.f64 	%fd41, [%rd45];
	mul.wide.u32 	%rd46, %r61, 8;
	add.s64 	%rd47, %rd1, %rd46;
	ld.global.f64 	%fd42, [%rd47];
	fma.rn.f64 	%fd43, %fd41, %fd42, %fd67;
	add.s32 	%r44, %r43, %r36;
	cvt.s64.s32 	%rd48, %r44;
	add.s64 	%rd49, %rd48, %rd3;
	shl.b64 	%rd50, %rd49, 3;
	add.s64 	%rd51, %rd2, %rd50;
	ld.global.f64 	%fd44, [%rd51];
	ld.global.f64 	%fd45, [%rd47+8];
	fma.rn.f64 	%fd46, %fd44, %fd45, %fd43;
	add.s32 	%r45, %r44, %r36;
	cvt.s64.s32 	%rd52, %r45;
	add.s64 	%rd53, %rd52, %rd3;
	shl.b64 	%rd54, %rd53, 3;
	add.s64 	%rd55, %rd2, %rd54;
	ld.global.f64 	%fd47, [%rd55];
	ld.global.f64 	%fd48, [%rd47+16];
	fma.rn.f64 	%fd49, %fd47, %fd48, %fd46;
	add.s32 	%r46, %r45, %r36;
	cvt.s64.s32 	%rd56, %r46;
	add.s64 	%rd57, %rd56, %rd3;
	shl.b64 	%rd58, %rd57, 3;
	add.s64 	%rd59, %rd2, %rd58;
	ld.global.f64 	%fd50, [%rd59];
	ld.global.f64 	%fd51, [%rd47+24];
	fma.rn.f64 	%fd67, %fd50, %fd51, %fd49;
	add.s32 	%r61, %r61, 4;
$L__BB0_7:
	setp.eq.s32 	%p6, %r30, 0;
	@%p6 bra 	$L__BB0_12;
	setp.eq.s32 	%p7, %r30, 1;
	@%p7 bra 	$L__BB0_10;
	mul.lo.s32 	%r47, %r61, %r36;
	cvt.s64.s32 	%rd60, %r47;
	add.s64 	%rd61, %rd60, %rd3;
	shl.b64 	%rd62, %rd61, 3;
	add.s64 	%rd63, %rd2, %rd62;
	ld.global.f64 	%fd53, [%rd63];
	mul.wide.u32 	%rd64, %r61, 8;
	add.s64 	%rd65, %rd1, %rd64;
	ld.global.f64 	%fd54, [%rd65];
	fma.rn.f64 	%fd55, %fd53, %fd54, %fd67;
	add.s32 	%r48, %r47, %r36;
	cvt.s64.s32 	%rd66, %r48;
	add.s64 	%rd67, %rd66, %rd3;
	shl.b64 	%rd68, %rd67, 3;
	add.s64 	%rd69, %rd2, %rd68;
	ld.global.f64 	%fd56, [%rd69];
	ld.global.f64 	%fd57, [%rd65+8];
	fma.rn.f64 	%fd67, %fd56, %fd57, %fd55;
	add.s32 	%r61, %r61, 2;
$L__BB0_10:
	and.b32  	%r49, %r35, 1;
	setp.eq.b32 	%p8, %r49, 1;
	not.pred 	%p9, %p8;
	@%p9 bra 	$L__BB0_12;
	mul.lo.s32 	%r50, %r61, %r36;
	cvt.s64.s32 	%rd70, %r50;
	add.s64 	%rd71, %rd70, %rd3;
	shl.b64 	%rd72, %rd71, 3;
	add.s64 	%rd73, %rd2, %rd72;
	ld.global.f64 	%fd58, [%rd73];
	mul.wide.u32 	%rd74, %r61, 8;
	add.s64 	%rd75, %rd1, %rd74;
	ld.global.f64 	%fd59, [%rd75];
	fma.rn.f64 	%fd67, %fd58, %fd59, %fd67;
$L__BB0_12:
	cvta.to.global.u64 	%rd76, %rd7;
	shl.b64 	%rd77, %rd3, 3;
	add.s64 	%rd78, %rd76, %rd77;
	st.global.f64 	[%rd78], %fd67;
	ret;

}
	// .globl	_Z18dgemm_kernel2_sassiiiPdiS_iS_i
.visible .entry _Z18dgemm_kernel2_sassiiiPdiS_iS_i(
	.param .u32 _Z18dgemm_kernel2_sassiiiPdiS_iS_i_param_0,
	.param .u32 _Z18dgemm_kernel2_sassiiiPdiS_iS_i_param_1,
	.param .u32 _Z18dgemm_kernel2_sassiiiPdiS_iS_i_param_2,
	.param .u64 .ptr .align 1 _Z18dgemm_kernel2_sassiiiPdiS_iS_i_param_3,
	.param .u32 _Z18dgemm_kernel2_sassiiiPdiS_iS_i_param_4,
	.param .u64 .ptr .align 1 _Z18dgemm_kernel2_sassiiiPdiS_iS_i_param_5,
	.param .u32 _Z18dgemm_kernel2_sassiiiPdiS_iS_i_param_6,
	.param .u64 .ptr .align 1 _Z18dgemm_kernel2_sassiiiPdiS_iS_i_param_7,
	.param .u32 _Z18dgemm_kernel2_sassiiiPdiS_iS_i_param_8
)
{
	.reg .pred 	%p<6>;
	.reg .b32 	%r<18>;
	.reg .b64 	%rd<51>;
	.reg .b64 	%fd<65>;

	ld.param.u32 	%r9, [_Z18dgemm_kernel2_sassiiiPdiS_iS_i_param_2];
	ld.param.u64 	%rd13, [_Z18dgemm_kernel2_sassiiiPdiS_iS_i_param_3];
	ld.param.u32 	%r10, [_Z18dgemm_kernel2_sassiiiPdiS_iS_i_param_4];
	ld.param.u64 	%rd45, [_Z18dgemm_kernel2_sassiiiPdiS_iS_i_param_5];
	ld.param.u64 	%rd15, [_Z18dgemm_kernel2_sassiiiPdiS_iS_i_param_7];
	mov.u32 	%r11, %ctaid.x;
	mov.u32 	%r12, %ntid.x;
	mov.u32 	%r13, %tid.x;
	mad.lo.s32 	%r1, %r11, %r12, %r13;
	shl.b32 	%r14, %r10, 3;
	cvt.s64.s32 	%rd1, %r14;
	setp.lt.s32 	%p1, %r9, 1;
	mov.f64 	%fd54, 0d0000000000000000;
	@%p1 bra 	$L__BB1_7;
	mul.wide.s32 	%rd16, %r1, 8;
	add.s64 	%rd46, %rd13, %rd16;
	and.b32  	%r2, %r9, 3;
	setp.lt.u32 	%p2, %r9, 4;
	mov.f64 	%fd54, 0d0000000000000000;
	@%p2 bra 	$L__BB1_4;
	and.b32  	%r15, %r9, 2147483644;
	neg.s32 	%r16, %r15;
	mov.f64 	%fd54, 0d0000000000000000;
$L__BB1_3:
	// begin inline asm
	{
	ld.global.f64 %fd56, [%rd46];
	ld.global.f64 %fd55, [%rd45];
	fma.rz.f64 %fd54,%fd56,%fd55,%fd54;
	add.u64 %rd46, %rd46, %rd1;
	add.u64 %rd45, %rd45, 0x8;
	}
	// end inline asm
	// begin inline asm
	{
	ld.global.f64 %fd56, [%rd46];
	ld.global.f64 %fd55, [%rd45];
	fma.rz.f64 %fd54,%fd56,%fd55,%fd54;
	add.u64 %rd46, %rd46, %rd1;
	add.u64 %rd45, %rd45, 0x8;
	}
	// end inline asm
	// begin inline asm
	{
	ld.global.f64 %fd56, [%rd46];
	ld.global.f64 %fd55, [%rd45];
	fma.rz.f64 %fd54,%fd56,%fd55,%fd54;
	add.u64 %rd46, %rd46, %rd1;
	add.u64 %rd45, %rd45, 0x8;
	}
	// end inline asm
	// begin inline asm
	{
	ld.global.f64 %fd56, [%rd46];
	ld.global.f64 %fd55, [%rd45];
	fma.rz.f64 %fd54,%fd56,%fd55,%fd54;
	add.u64 %rd46, %rd46, %rd1;
	add.u64 %rd45, %rd45, 0x8;
	}
	// end inline asm
	add.s32 	%r16, %r16, 4;
	setp.ne.s32 	%p3, %r16, 0;
	@%p3 bra 	$L__BB1_3;
$L__BB1_4:
	setp.eq.s32 	%p4, %r2, 0;
	@%p4 bra 	$L__BB1_7;
	neg.s32 	%r17, %r2;
$L__BB1_6:
	.pragma "nounroll";
	// begin inline asm
	{
	ld.global.f64 %fd56, [%rd46];
	ld.global.f64 %fd55, [%rd45];
	fma.rz.f64 %fd54,%fd56,%fd55,%fd54;
	add.u64 %rd46, %rd46, %rd1;
	add.u64 %rd45, %rd45, 0x8;
	}
	// end inline asm
	add.s32 	%r17, %r17, 1;
	setp.ne.s32 	%p5, %r17, 0;
	@%p5 bra 	$L__BB1_6;
$L__BB1_7:
	cvta.to.global.u64 	%rd42, %rd15;
	mul.wide.s32 	%rd43, %r1, 8;
	add.s64 	%rd44, %rd42, %rd43;
	st.global.f64 	[%rd44], %fd54;
	ret;

}
	// .globl	_Z15dgemm_kernel2_1iiiPdiS_iS_i
.visible .entry _Z15dgemm_kernel2_1iiiPdiS_iS_i(
	.param .u32 _Z15dgemm_kernel2_1iiiPdiS_iS_i_param_0,
	.param .u32 _Z15dgemm_kernel2_1iiiPdiS_iS_i_param_1,
	.param .u32 _Z15dgemm_kernel2_1iiiPdiS_iS_i_param_2,
	.param .u64 .ptr .align 1 _Z15dgemm_kernel2_1iiiPdiS_iS_i_param_3,
	.param .u32 _Z15dgemm_kernel2_1iiiPdiS_iS_i_param_4,
	.param .u64 .ptr .align 1 _Z15dgemm_kernel2_1iiiPdiS_iS_i_param_5,
	.param .u32 _Z15dgemm_kernel2_1iiiPdiS_iS_i_param_6,
	.param .u64 .ptr .align 1 _Z15dgemm_kernel2_1iiiPdiS_iS_i_param_7,
	.param .u32 _Z15dgemm_kernel2_1iiiPdiS_iS_i_param_8
)
{
	.reg .pred 	%p<10>;
	.reg .b32 	%r<63>;
	.reg .b64 	%rd<80>;
	.reg .b64 	%fd<68>;

	ld.param.u32 	%r35, [_Z15dgemm_kernel2_1iiiPdiS_iS_i_param_2];
	ld.param.u64 	%rd8, [_Z15dgemm_kernel2_1iiiPdiS_iS_i_param_3];
	ld.param.u32 	%r36, [_Z15dgemm_kernel2_1iiiPdiS_iS_i_param_4];
	ld.param.u64 	%rd9, [_Z15dgemm_kernel2_1iiiPdiS_iS_i_param_5];
	ld.param.u64 	%rd7, [_Z15dgemm_kernel2_1iiiPdiS_iS_i_param_7];
	cvta.to.global.u64 	%rd1, %rd9;
	cvta.to.global.u64 	%rd2, %rd8;
	mov.u32 	%r37, %ctaid.x;
	mov.u32 	%r38, %ntid.x;
	mov.u32 	%r39, %tid.x;
	mad.lo.s32 	%r40, %r37, %r38, %r39;
	cvt.s64.s32 	%rd3, %r40;
	setp.lt.s32 	%p1, %r35, 1;
	mov.f64 	%fd67, 0d0000000000000000;
	@%p1 bra 	$L__BB2_12;
	and.b32  	%r1, %r35, 7;
	setp.lt.u32 	%p2, %r35, 8;
	mov.f64 	%fd67, 0d0000000000000000;
	mov.b32 	%r61, 0;
	@%p2 bra 	$L__BB2_4;
	and.b32  	%r61, %r35, 2147483640;
	neg.s32 	%r59, %r61;
	shl.b32 	%r4, %r36, 3;
	mul.lo.s32 	%r57, %r36, 7;
	mul.lo.s32 	%r56, %r36, 6;
	mul.lo.s32 	%r55, %r36, 5;
	shl.b32 	%r54, %r36, 2;
	mul.lo.s32 	%r53, %r36, 3;
	shl.b32 	%r52, %r36, 1;
	add.s64 	%rd79, %rd1, 32;
	mov.f64 	%fd67, 0d0000000000000000;
	mov.b32 	%r58, 0;
	mov.u32 	%r51, %r36;
$L__BB2_3:
	.pragma "nounroll";
	cvt.s64.s32 	%rd10, %r58;
	add.s64 	%rd11, %rd10, %rd3;
	shl.b64 	%rd12, %rd11, 3;
	add.s64 	%rd13, %rd2, %rd12;
	ld.global.f64 	%fd17, [%rd13];
	ld.global.f64 	%fd18, [%rd79+-32];
	fma.rn.f64 	%fd19, %fd17, %fd18, %fd67;
	cvt.s64.s32 	%rd14, %r51;
	add.s64 	%rd15, %rd14, %rd3;
	shl.b64 	%rd16, %rd15, 3;
	add.s64 	%rd17, %rd2, %rd16;
	ld.global.f64 	%fd20, [%rd17];
	ld.global.f64 	%fd21, [%rd79+-24];
	fma.rn.f64 	%fd22, %fd20, %fd21, %fd19;
	cvt.s64.s32 	%rd18, %r52;
	add.s64 	%rd19, %rd18, %rd3;
	shl.b64 	%rd20, %rd19, 3;
	add.s64 	%rd21, %rd2, %rd20;
	ld.global.f64 	%fd23, [%rd21];
	ld.global.f64 	%fd24, [%rd79+-16];
	fma.rn.f64 	%fd25, %fd23, %fd24, %fd22;
	cvt.s64.s32 	%rd22, %r53;
	add.s64 	%rd23, %rd22, %rd3;
	shl.b64 	%rd24, %rd23, 3;
	add.s64 	%rd25, %rd2, %rd24;
	ld.global.f64 	%fd26, [%rd25];
	ld.global.f64 	%fd27, [%rd79+-8];
	fma.rn.f64 	%fd28, %fd26, %fd27, %fd25;
	cvt.s64.s32 	%rd26, %r54;
	add.s64 	%rd27, %rd26, %rd3;
	shl.b64 	%rd28, %rd27, 3;
	add.s64 	%rd29, %rd2, %rd28;
	ld.global.f64 	%fd29, [%rd29];
	ld.global.f64 	%fd30, [%rd79];
	fma.rn.f64 	%fd31, %fd29, %fd30, %fd28;
	cvt.s64.s32 	%rd30, %r55;
	add.s64 	%rd31, %rd30, %rd3;
	shl.b64 	%rd32, %rd31, 3;
	add.s64 	%rd33, %rd2, %rd32;
	ld.global.f64 	%fd32, [%rd33];
	ld.global.f64 	%fd33, [%rd79+8];
	fma.rn.f64 	%fd34, %fd32, %fd33, %fd31;
	cvt.s64.s32 	%rd34, %r56;
	add.s64 	%rd35, %rd34, %rd3;
	shl.b64 	%rd36, %rd35, 3;
	add.s64 	%rd37, %rd2, %rd36;
	ld.global.f64 	%fd35, [%rd37];
	ld.global.f64 	%fd36, [%rd79+16];
	fma.rn.f64 	%fd37, %fd35, %fd36, %fd34;
	cvt.s64.s32 	%rd38, %r57;
	add.s64 	%rd39, %rd38, %rd3;
	shl.b64 	%rd40, %rd39, 3;
	add.s64 	%rd41, %rd2, %rd40;
	ld.global.f64 	%fd38, [%rd41];
	ld.global.f64 	%fd39, [%rd79+24];
	fma.rn.f64 	%fd67, %fd38, %fd39, %fd37;
	add.s32 	%r59, %r59, 8;
	add.s32 	%r58, %r58, %r4;
	add.s32 	%r57, %r57, %r4;
	add.s32 	%r56, %r56, %r4;
	add.s32 	%r55, %r55, %r4;
	add.s32 	%r54, %r54, %r4;
	add.s32 	%r53, %r53, %r4;
	add.s32 	%r52, %r52, %r4;
	add.s64 	%rd79, %rd79, 64;
	add.s32 	%r51, %r51, %r4;
	setp.ne.s32 	%p3, %r59, 0;
	@%p3 bra 	$L__BB2_3;
$L__BB2_4:
	setp.eq.s32 	%p4, %r1, 0;
	@%p4 bra 	$L__BB2_12;
	and.b32  	%r30, %r35, 3;
	setp.lt.u32 	%p5, %r1, 4;
	@%p5 bra 	$L__BB2_7;
	mul.lo.s32 	%r43, %r61, %r36;
	cvt.s64.s32 	%rd42, %r43;
	add.s64 	%rd43, %rd42, %rd3;
	shl.b64 	%rd44, %rd43, 3;
	add.s64 	%rd45, %rd2, %rd44;
	ld.global.f64 	%fd41, [%rd45];
	mul.wide.u32 	%rd46, %r61, 8;
	add.s64 	%rd47, %rd1, %rd46;
	ld.global.f64 	%fd42, [%rd47];
	fma.rn.f64 	%fd43, %fd41, %fd42, %fd67;
	add.s32 	%r44, %r43, %r36;
	cvt.s64.s32 	%rd48, %r44;
	add.s64 	%rd49, %rd48, %rd3;
	shl.b64 	%rd50, %rd49, 3;
	add.s64 	%rd51, %rd2, %rd50;
	ld.global.f64 	%fd44, [%rd51];
	ld.global.f64 	%fd45, [%rd47+8];
	fma.rn.f64 	%fd46, %fd44, %fd45, %fd43;
	add.s32 	%r45, %r44, %r36;
	cvt.s64.s32 	%rd52, %r45;
	add.s64 	%rd53, %rd52, %rd3;
	shl.b64 	%rd54, %rd53, 3;
	add.s64 	%rd55, %rd2, %rd54;
	ld.global.f64 	%fd47, [%rd55];
	ld.global.f64 	%fd48, [%rd47+16];
	fma.rn.f64 	%fd49, %fd47, %fd48, %fd46;
	add.s32 	%r46, %r45, %r36;
	cvt.s64.s32 	%rd56, %r46;
	add.s64 	%rd57, %rd56, %rd3;
	shl.b64 	%rd58, %rd57, 3;
	add.s64 	%rd59, %rd2, %rd58;
	ld.global.f64 	%fd50, [%rd59];
	ld.global.f64 	%fd51, [%rd47+24];
	fma.rn.f64 	%fd67, %fd50, %fd51, %fd49;
	add.s32 	%r61, %r61, 4;
$L__BB2_7:
	setp.eq.s32 	%p6, %r30, 0;
	@%p6 bra 	$L__BB2_12;
	setp.eq.s32 	%p7, %r30, 1;
	@%p7 bra 	$L__BB2_10;
	mul.lo.s32 	%r47, %r61, %r36;
	cvt.s64.s32 	%rd60, %r47;
	add.s64 	%rd61, %rd60, %rd3;
	shl.b64 	%rd62, %rd61, 3;
	add.s64 	%rd63, %rd2, %rd62;
	ld.global.f64 	%fd53, [%rd63];
	mul.wide.u32 	%rd64, %r61, 8;
	add.s64 	%rd65, %rd1, %rd64;
	ld.global.f64 	%fd54, [%rd65];
	fma.rn.f64 	%fd55, %fd53, %fd54, %fd67;
	add.s32 	%r48, %r47, %r36;
	cvt.s64.s32 	%rd66, %r48;
	add.s64 	%rd67, %rd66, %rd3;
	shl.b64 	%rd68, %rd67, 3;
	add.s64 	%rd69, %rd2, %rd68;
	ld.global.f64 	%fd56, [%rd69];
	ld.global.f64 	%fd57, [%rd65+8];
	fma.rn.f64 	%fd67, %fd56, %fd57, %fd55;
	add.s32 	%r61, %r61, 2;
$L__BB2_10:
	and.b32  	%r49, %r35, 1;
	setp.eq.b32 	%p8, %r49, 1;
	not.pred 	%p9, %p8;
	@%p9 bra 	$L__BB2_12;
	mul.lo.s32 	%r50, %r61, %r36;
	cvt.s64.s32 	%rd70, %r50;
	add.s64 	%rd71, %rd70, %rd3;
	shl.b64 	%rd72, %rd71, 3;
	add.s64 	%rd73, %rd2, %rd72;
	ld.global.f64 	%fd58, [%rd73];
	mul.wide.u32 	%rd74, %r61, 8;
	add.s64 	%rd75, %rd1, %rd74;
	ld.global.f64 	%fd59, [%rd75];
	fma.rn.f64 	%fd67, %fd58, %fd59, %fd67;
$L__BB2_12:
	cvta.to.global.u64 	%rd76, %rd7;
	shl.b64 	%rd77, %rd3, 3;
	add.s64 	%rd78, %rd76, %rd77;
	st.global.f64 	[%rd78], %fd67;
	ret;

}
	// .globl	_Z13dgemm_kernel3iiiiPdiS_iS_i
.visible .entry _Z13dgemm_kernel3iiiiPdiS_iS_i(
	.param .u32 _Z13dgemm_kernel3iiiiPdiS_iS_i_param_0,
	.param .u32 _Z13dgemm_kernel3iiiiPdiS_iS_i_param_1,
	.param .u32 _Z13dgemm_kernel3iiiiPdiS_iS_i_param_2,
	.param .u32 _Z13dgemm_kernel3iiiiPdiS_iS_i_param_3,
	.param .u64 .ptr .align 1 _Z13dgemm_kernel3iiiiPdiS_iS_i_param_4,
	.param .u32 _Z13dgemm_kernel3iiiiPdiS_iS_i_param_5,
	.param .u64 .ptr .align 1 _Z13dgemm_kernel3iiiiPdiS_iS_i_param_6,
	.param .u32 _Z13dgemm_kernel3iiiiPdiS_iS_i_param_7,
	.param .u64 .ptr .align 1 _Z13dgemm_kernel3iiiiPdiS_iS_i_param_8,
	.param .u32 _Z13dgemm_kernel3iiiiPdiS_iS_i_param_9
)
{
	.reg .pred 	%p<12>;
	.reg .b32 	%r<99>;
	.reg .b64 	%rd<77>;
	.reg .b64 	%fd<72>;

	ld.param.u32 	%r40, [_Z13dgemm_kernel3iiiiPdiS_iS_i_param_2];
	ld.param.u32 	%r41, [_Z13dgemm_kernel3iiiiPdiS_iS_i_param_3];
	ld.param.u64 	%rd8, [_Z13dgemm_kernel3iiiiPdiS_iS_i_param_4];
	ld.param.u32 	%r42, [_Z13dgemm_kernel3iiiiPdiS_iS_i_param_5];
	ld.param.u64 	%rd6, [_Z13dgemm_kernel3iiiiPdiS_iS_i_param_6];
	cvta.to.global.u64 	%rd1, %rd8;
	mov.u32 	%r43, %ctaid.x;
	mov.u32 	%r44, %ntid.x;
	mov.u32 	%r1, %tid.x;
	mad.lo.s32 	%r45, %r43, %r44, %r1;
	cvt.s64.s32 	%rd2, %r45;
	setp.lt.s32 	%p1, %r40, 1;
	mov.f64 	%fd70, 0d0000000000000000;
	@%p1 bra 	$L__BB3_15;
	cvta.to.global.u64 	%rd76, %rd6;
	and.b32  	%r2, %r41, 7;
	mov.f64 	%fd70, 0d0000000000000000;
	mov.b32 	%r85, 0;
	mul.wide.u32 	%rd9, %r1, 8;
	mul.wide.s32 	%rd71, %r41, 8;
$L__BB3_2:
	setp.lt.s32 	%p2, %r41, 1;
	add.s64 	%rd10, %rd76, %rd9;
	ld.global.f64 	%fd17, [%rd10];
	shl.b32 	%r47, %r1, 3;
	mov.u32 	%r48, cache;
	add.s32 	%r49, %r48, %r47;
	st.shared.f64 	[%r49], %fd17;
	bar.sync 	0;
	@%p2 bra 	$L__BB3_14;
	setp.lt.u32 	%p3, %r41, 8;
	mov.b32 	%r97, 0;
	@%p3 bra 	$L__BB3_6;
	and.b32  	%r52, %r41, 2147483640;
	neg.s32 	%r95, %r52;
	mul.lo.s32 	%r86, %r42, %r85;
	add.s32 	%r93, %r86, %r42;
	add.s32 	%r53, %r85, 2;
	mul.lo.s32 	%r92, %r42, %r53;
	add.s32 	%r54, %r85, 3;
	mul.lo.s32 	%r91, %r42, %r54;
	add.s32 	%r55, %r85, 4;
	mul.lo.s32 	%r90, %r42, %r55;
	add.s32 	%r56, %r85, 5;
	mul.lo.s32 	%r89, %r42, %r56;
	add.s32 	%r57, %r85, 6;
	mul.lo.s32 	%r88, %r42, %r57;
	add.s32 	%r58, %r85, 7;
	mul.lo.s32 	%r87, %r42, %r58;
	add.s32 	%r94, %r48, 32;
$L__BB3_5:
	.pragma "nounroll";
	and.b32  	%r97, %r41, 2147483640;
	cvt.s64.s32 	%rd11, %r86;
	add.s64 	%rd12, %rd11, %rd2;
	shl.b64 	%rd13, %rd12, 3;
	add.s64 	%rd14, %rd1, %rd13;
	ld.global.f64 	%fd19, [%rd14];
	ld.shared.v2.f64 	{%fd20, %fd21}, [%r94+-32];
	fma.rn.f64 	%fd22, %fd19, %fd20, %fd70;
	cvt.s64.s32 	%rd15, %r93;
	add.s64 	%rd16, %rd15, %rd2;
	shl.b64 	%rd17, %rd16, 3;
	add.s64 	%rd18, %rd1, %rd17;
	ld.global.f64 	%fd23, [%rd18];
	fma.rn.f64 	%fd24, %fd23, %fd21, %fd22;
	cvt.s64.s32 	%rd19, %r92;
	add.s64 	%rd20, %rd19, %rd2;
	shl.b64 	%rd21, %rd20, 3;
	add.s64 	%rd22, %rd1, %rd21;
	ld.global.f64 	%fd25, [%rd22];
	ld.shared.v2.f64 	{%fd26, %fd27}, [%r94+-16];
	fma.rn.f64 	%fd28, %fd25, %fd26, %fd24;
	cvt.s64.s32 	%rd23, %r91;
	add.s64 	%rd24, %rd23, %rd2;
	shl.b64 	%rd25, %rd24, 3;
	add.s64 	%rd26, %rd1, %rd25;
	ld.global.f64 	%fd29, [%rd26];
	fma.rn.f64 	%fd30, %fd29, %fd27, %fd28;
	cvt.s64.s32 	%rd27, %r90;
	add.s64 	%rd28, %rd27, %rd2;
	shl.b64 	%rd29, %rd28, 3;
	add.s64 	%rd30, %rd1, %rd29;
	ld.global.f64 	%fd31, [%rd30];
	ld.shared.v2.f64 	{%fd32, %fd33}, [%r94];
	fma.rn.f64 	%fd34, %fd31, %fd32, %fd30;
	cvt.s64.s32 	%rd31, %r89;
	add.s64 	%rd32, %rd31, %rd2;
	shl.b64 	%rd33, %rd32, 3;
	add.s64 	%rd34, %rd1, %rd33;
	ld.global.f64 	%fd35, [%rd34];
	fma.rn.f64 	%fd36, %fd35, %fd33, %fd34;
	cvt.s64.s32 	%rd35, %r88;
	add.s64 	%rd36, %rd35, %rd2;
	shl.b64 	%rd37, %rd36, 3;
	add.s64 	%rd38, %rd1, %rd37;
	ld.global.f64 	%fd37, [%rd38];
	ld.shared.v2.f64 	{%fd38, %fd39}, [%r94+16];
	fma.rn.f64 	%fd40, %fd37, %fd38, %fd36;
	cvt.s64.s32 	%rd39, %r87;
	add.s64 	%rd40, %rd39, %rd2;
	shl.b64 	%rd41, %rd40, 3;
	add.s64 	%rd42, %rd1, %rd41;
	ld.global.f64 	%fd41, [%rd42];
	fma.rn.f64 	%fd70, %fd41, %fd39, %fd40;
	add.s32 	%r95, %r95, 8;
	add.s32 	%r94, %r94, 64;
	shl.b32 	%r60, %r42, 3;
	add.s32 	%r93, %r93, %r60;
	add.s32 	%r92, %r92, %r60;
	add.s32 	%r91, %r91, %r60;
	add.s32 	%r90, %r90, %r60;
	add.s32 	%r89, %r89, %r60;
	add.s32 	%r88, %r88, %r60;
	add.s32 	%r87, %r87, %r60;
	add.s32 	%r86, %r86, %r60;
	setp.ne.s32 	%p4, %r95, 0;
	@%p4 bra 	$L__BB3_5;
$L__BB3_6:
	setp.eq.s32 	%p5, %r2, 0;
	@%p5 bra 	$L__BB3_14;
	add.s32 	%r61, %r2, -1;
	setp.lt.u32 	%p6, %r61, 3;
	@%p6 bra 	$L__BB3_9;
	add.s32 	%r62, %r97, %r85;
	mul.lo.s32 	%r63, %r62, %r42;
	cvt.s64.s32 	%rd43, %r63;
	add.s64 	%rd44, %rd43, %rd2;
	shl.b64 	%rd45, %rd44, 3;
	add.s64 	%rd46, %rd1, %rd45;
	ld.global.f64 	%fd43, [%rd46];
	shl.b32 	%r64, %r97, 3;
	mov.u32 	%r65, cache;
	add.s32 	%r66, %r65, %r64;
	ld.shared.f64 	%fd44, [%r66];
	fma.rn.f64 	%fd45, %fd43, %fd44, %fd70;
	add.s32 	%r67, %r63, %r42;
	cvt.s64.s32 	%rd47, %r67;
	add.s64 	%rd48, %rd47, %rd2;
	shl.b64 	%rd49, %rd48, 3;
	add.s64 	%rd50, %rd1, %rd49;
	ld.global.f64 	%fd46, [%rd50];
	ld.shared.f64 	%fd47, [%r66+8];
	fma.rn.f64 	%fd48, %fd46, %fd47, %fd45;
	add.s32 	%r68, %r62, 2;
	mul.lo.s32 	%r69, %r68, %r42;
	cvt.s64.s32 	%rd51, %r69;
	add.s64 	%rd52, %rd51, %rd2;
	shl.b64 	%rd53, %rd52, 3;
	add.s64 	%rd54, %rd1, %rd53;
	ld.global.f64 	%fd49, [%rd54];
	ld.shared.f64 	%fd50, [%r66+16];
	fma.rn.f64 	%fd51, %fd49, %fd50, %fd48;
	add.s32 	%r70, %r62, 3;
	mul.lo.s32 	%r71, %r70, %r42;
	cvt.s64.s32 	%rd55, %r71;
	add.s64 	%rd56, %rd55, %rd2;
	shl.b64 	%rd57, %rd56, 3;
	add.s64 	%rd58, %rd1, %rd57;
	ld.global.f64 	%fd52, [%rd58];
	ld.shared.f64 	%fd53, [%r66+24];
	fma.rn.f64 	%fd70, %fd52, %fd53, %fd51;
	add.s32 	%r97, %r97, 4;
$L__BB3_9:
	and.b32  	%r72, %r41, 3;
	setp.eq.s32 	%p7, %r72, 0;
	@%p7 bra 	$L__BB3_14;
	setp.eq.s32 	%p8, %r72, 1;
	@%p8 bra 	$L__BB3_12;
	add.s32 	%r73, %r97, %r85;
	mul.lo.s32 	%r74, %r73, %r42;
	cvt.s64.s32 	%rd59, %r74;
	add.s64 	%rd60, %rd59, %rd2;
	shl.b64 	%rd61, %rd60, 3;
	add.s64 	%rd62, %rd1, %rd61;
	ld.global.f64 	%fd55, [%rd62];
	shl.b32 	%r75, %r97, 3;
	mov.u32 	%r76, cache;
	add.s32 	%r77, %r76, %r75;
	ld.shared.f64 	%fd56, [%r77];
	fma.rn.f64 	%fd57, %fd55, %fd56, %fd70;
	add.s32 	%r78, %r74, %r42;
	cvt.s64.s32 	%rd63, %r78;
	add.s64 	%rd64, %rd63, %rd2;
	shl.b64 	%rd65, %rd64, 3;
	add.s64 	%rd66, %rd1, %rd65;
	ld.global.f64 	%fd58, [%rd66];
	ld.shared.f64 	%fd59, [%r77+8];
	fma.rn.f64 	%fd70, %fd58, %fd59, %fd57;
	add.s32 	%r97, %r97, 2;
$L__BB3_12:
	and.b32  	%r79, %r41, 1;
	setp.eq.b32 	%p9, %r79, 1;
	not.pred 	%p10, %p9;
	@%p10 bra 	$L__BB3_14;
	add.s32 	%r80, %r97, %r85;
	mul.lo.s32 	%r81, %r80, %r42;
	cvt.s64.s32 	%rd67, %r81;
	add.s64 	%rd68, %rd67, %rd2;
	shl.b64 	%rd69, %rd68, 3;
	add.s64 	%rd70, %rd1, %rd69;
	ld.global.f64 	%fd60, [%rd70];
	shl.b32 	%r82, %r97, 3;
	mov.u32 	%r83, cache;
	add.s32 	%r84, %r83, %r82;
	ld.shared.f64 	%fd61, [%r84];
	fma.rn.f64 	%fd70, %fd60, %fd61, %fd70;
$L__BB3_14:
	bar.sync 	0;
	add.s32 	%r85, %r85, %r41;
	setp.lt.s32 	%p11, %r85, %r40;
	add.s64 	%rd76, %rd76, %rd71;
	@%p11 bra 	$L__BB3_2;
$L__BB3_15:
	ld.param.u64 	%rd75, [_Z13dgemm_kernel3iiiiPdiS_iS_i_param_8];
	cvta.to.global.u64 	%rd72, %rd75;
	shl.b64 	%rd73, %rd2, 3;
	add.s64 	%rd74, %rd72, %rd73;
	st.global.f64 	[%rd74], %fd70;
	ret;

}
	// .globl	_Z13dgemm_kernel4iiiiPdiS_iS_i
.visible .entry _Z13dgemm_kernel4iiiiPdiS_iS_i(
	.param .u32 _Z13dgemm_kernel4iiiiPdiS_iS_i_param_0,
	.param .u32 _Z13dgemm_kernel4iiiiPdiS_iS_i_param_1,
	.param .u32 _Z13dgemm_kernel4iiiiPdiS_iS_i_param_2,
	.param .u32 _Z13dgemm_kernel4iiiiPdiS_iS_i_param_3,
	.param .u64 .ptr .align 1 _Z13dgemm_kernel4iiiiPdiS_iS_i_param_4,
	.param .u32 _Z13dgemm_kernel4iiiiPdiS_iS_i_param_5,
	.param .u64 .ptr .align 1 _Z13dgemm_kernel4iiiiPdiS_iS_i_param_6,
	.param .u32 _Z13dgemm_kernel4iiiiPdiS_iS_i_param_7,
	.param .u64 .ptr .align 1 _Z13dgemm_kernel4iiiiPdiS_iS_i_param_8,
	.param .u32 _Z13dgemm_kernel4iiiiPdiS_iS_i_param_9
)
{
	.reg .pred 	%p<21>;
	.reg .b32 	%r<163>;
	.reg .b64 	%rd<76>;
	.reg .b64 	%fd<182>;

	ld.param.u32 	%r57, [_Z13dgemm_kernel4iiiiPdiS_iS_i_param_2];
	ld.param.u32 	%r58, [_Z13dgemm_kernel4iiiiPdiS_iS_i_param_3];
	ld.param.u64 	%rd10, [_Z13dgemm_kernel4iiiiPdiS_iS_i_param_4];
	ld.param.u32 	%r59, [_Z13dgemm_kernel4iiiiPdiS_iS_i_param_5];
	ld.param.u64 	%rd8, [_Z13dgemm_kernel4iiiiPdiS_iS_i_param_6];
	cvta.to.global.u64 	%rd11, %rd10;
	mov.u32 	%r60, %ctaid.x;
	mov.u32 	%r61, %ntid.x;
	mov.u32 	%r1, %tid.x;
	mad.lo.s32 	%r2, %r60, %r61, %r1;
	mul.wide.s32 	%rd12, %r2, 8;
	add.s64 	%rd75, %rd11, %rd12;
	setp.lt.s32 	%p1, %r58, 1;
	@%p1 bra 	$L__BB4_13;
	add.s32 	%r63, %r58, -1;
	and.b32  	%r3, %r58, 15;
	setp.lt.u32 	%p2, %r63, 15;
	mov.b32 	%r150, 0;
	@%p2 bra 	$L__BB4_4;
	and.b32  	%r150, %r58, 2147483632;
	mov.b32 	%r155, 0;
	mov.u32 	%r68, cache;
	mul.wide.s32 	%rd15, %r59, 8;
$L__BB4_3:
	.pragma "nounroll";
	mul.lo.s32 	%r65, %r155, %r59;
	mul.wide.s32 	%rd13, %r65, 8;
	add.s64 	%rd14, %rd75, %rd13;
	ld.global.f64 	%fd63, [%rd14];
	mad.lo.s32 	%r66, %r155, %r58, %r1;
	shl.b32 	%r67, %r66, 3;
	add.s32 	%r69, %r68, %r67;
	st.shared.f64 	[%r69], %fd63;
	add.s64 	%rd16, %rd14, %rd15;
	ld.global.f64 	%fd64, [%rd16];
	shl.b32 	%r70, %r58, 3;
	add.s32 	%r71, %r69, %r70;
	st.shared.f64 	[%r71], %fd64;
	add.s64 	%rd17, %rd16, %rd15;
	ld.global.f64 	%fd65, [%rd17];
	add.s32 	%r72, %r71, %r70;
	st.shared.f64 	[%r72], %fd65;
	add.s64 	%rd18, %rd17, %rd15;
	ld.global.f64 	%fd66, [%rd18];
	add.s32 	%r73, %r72, %r70;
	st.shared.f64 	[%r73], %fd66;
	add.s64 	%rd19, %rd18, %rd15;
	ld.global.f64 	%fd67, [%rd19];
	add.s32 	%r74, %r73, %r70;
	st.shared.f64 	[%r74], %fd67;
	add.s64 	%rd20, %rd19, %rd15;
	ld.global.f64 	%fd68, [%rd20];
	add.s32 	%r75, %r74, %r70;
	st.shared.f64 	[%r75], %fd68;
	add.s64 	%rd21, %rd20, %rd15;
	ld.global.f64 	%fd69, [%rd21];
	add.s32 	%r76, %r75, %r70;
	st.shared.f64 	[%r76], %fd69;
	add.s64 	%rd22, %rd21, %rd15;
	ld.global.f64 	%fd70, [%rd22];
	add.s32 	%r77, %r76, %r70;
	st.shared.f64 	[%r77], %fd70;
	add.s64 	%rd23, %rd22, %rd15;
	ld.global.f64 	%fd71, [%rd23];
	add.s32 	%r78, %r77, %r70;
	st.shared.f64 	[%r78], %fd71;
	add.s64 	%rd24, %rd23, %rd15;
	ld.global.f64 	%fd72, [%rd24];
	add.s32 	%r79, %r78, %r70;
	st.shared.f64 	[%r79], %fd72;
	add.s64 	%rd25, %rd24, %rd15;
	ld.global.f64 	%fd73, [%rd25];
	add.s32 	%r80, %r79, %r70;
	st.shared.f64 	[%r80], %fd73;
	add.s64 	%rd26, %rd25, %rd15;
	ld.global.f64 	%fd74, [%rd26];
	add.s32 	%r81, %r80, %r70;
	st.shared.f64 	[%r81], %fd74;
	add.s64 	%rd27, %rd26, %rd15;
	ld.global.f64 	%fd75, [%rd27];
	add.s32 	%r82, %r81, %r70;
	st.shared.f64 	[%r82], %fd75;
	add.s64 	%rd28, %rd27, %rd15;
	ld.global.f64 	%fd76, [%rd28];
	add.s32 	%r83, %r82, %r70;
	st.shared.f64 	[%r83], %fd76;
	add.s64 	%rd29, %rd28, %rd15;
	ld.global.f64 	%fd77, [%rd29];
	add.s32 	%r84, %r83, %r70;
	st.shared.f64 	[%r84], %fd77;
	add.s64 	%rd30, %rd29, %rd15;
	ld.global.f64 	%fd78, [%rd30];
	add.s32 	%r85, %r84, %r70;
	st.shared.f64 	[%r85], %fd78;
	add.s32 	%r155, %r155, 16;
	setp.eq.s32 	%p3, %r155, %r150;
	@%p3 bra 	$L__BB4_4;
	bra.uni 	$L__BB4_3;
$L__BB4_4:
	setp.eq.s32 	%p4, %r3, 0;
	@%p4 bra 	$L__BB4_13;
	and.b32  	%r6, %r58, 7;
	setp.lt.u32 	%p5, %r3, 8;
	@%p5 bra 	$L__BB4_7;
	mul.lo.s32 	%r86, %r150, %r59;
	mul.wide.s32 	%rd31, %r86, 8;
	add.s64 	%rd32, %rd75, %rd31;
	ld.global.f64 	%fd79, [%rd32];
	mad.lo.s32 	%r87, %r150, %r58, %r1;
	shl.b32 	%r88, %r87, 3;
	mov.u32 	%r89, cache;
	add.s32 	%r90, %r89, %r88;
	st.shared.f64 	[%r90], %fd79;
	mul.wide.s32 	%rd33, %r59, 8;
	add.s64 	%rd34, %rd32, %rd33;
	ld.global.f64 	%fd80, [%rd34];
	shl.b32 	%r91, %r58, 3;
	add.s32 	%r92, %r90, %r91;
	st.shared.f64 	[%r92], %fd80;
	add.s64 	%rd35, %rd34, %rd33;
	ld.global.f64 	%fd81, [%rd35];
	add.s32 	%r93, %r92, %r91;
	st.shared.f64 	[%r93], %fd81;
	add.s64 	%rd36, %rd35, %rd33;
	ld.global.f64 	%fd82, [%rd36];
	add.s32 	%r94, %r93, %r91;
	st.shared.f64 	[%r94], %fd82;
	add.s64 	%rd37, %rd36, %rd33;
	ld.global.f64 	%fd83, [%rd37];
	add.s32 	%r95, %r94, %r91;
	st.shared.f64 	[%r95], %fd83;
	add.s64 	%rd38, %rd37, %rd33;
	ld.global.f64 	%fd84, [%rd38];
	add.s32 	%r96, %r95, %r91;
	st.shared.f64 	[%r96], %fd84;
	add.s64 	%rd39, %rd38, %rd33;
	ld.global.f64 	%fd85, [%rd39];
	add.s32 	%r97, %r96, %r91;
	st.shared.f64 	[%r97], %fd85;
	add.s64 	%rd40, %rd39, %rd33;
	ld.global.f64 	%fd86, [%rd40];
	add.s32 	%r98, %r97, %r91;
	st.shared.f64 	[%r98], %fd86;
	add.s32 	%r150, %r150, 8;
$L__BB4_7:
	setp.eq.s32 	%p6, %r6, 0;
	@%p6 bra 	$L__BB4_13;
	and.b32  	%r9, %r58, 3;
	setp.lt.u32 	%p7, %r6, 4;
	@%p7 bra 	$L__BB4_10;
	mul.lo.s32 	%r99, %r150, %r59;
	mul.wide.s32 	%rd41, %r99, 8;
	add.s64 	%rd42, %rd75, %rd41;
	ld.global.f64 	%fd87, [%rd42];
	mad.lo.s32 	%r100, %r150, %r58, %r1;
	shl.b32 	%r101, %r100, 3;
	mov.u32 	%r102, cache;
	add.s32 	%r103, %r102, %r101;
	st.shared.f64 	[%r103], %fd87;
	mul.wide.s32 	%rd43, %r59, 8;
	add.s64 	%rd44, %rd42, %rd43;
	ld.global.f64 	%fd88, [%rd44];
	shl.b32 	%r104, %r58, 3;
	add.s32 	%r105, %r103, %r104;
	st.shared.f64 	[%r105], %fd88;
	add.s64 	%rd45, %rd44, %rd43;
	ld.global.f64 	%fd89, [%rd45];
	add.s32 	%r106, %r105, %r104;
	st.shared.f64 	[%r106], %fd89;
	add.s64 	%rd46, %rd45, %rd43;
	ld.global.f64 	%fd90, [%rd46];
	add.s32 	%r107, %r106, %r104;
	st.shared.f64 	[%r107], %fd90;
	add.s32 	%r150, %r150, 4;
$L__BB4_10:
	setp.eq.s32 	%p8, %r9, 0;
	@%p8 bra 	$L__BB4_13;
	mov.b32 	%r154, 0;
	mov.u32 	%r112, cache;
$L__BB4_12:
	.pragma "nounroll";
	mul.lo.s32 	%r109, %r150, %r59;
	mul.wide.s32 	%rd47, %r109, 8;
	add.s64 	%rd48, %rd75, %rd47;
	ld.global.f64 	%fd91, [%rd48];
	mad.lo.s32 	%r110, %r150, %r58, %r1;
	shl.b32 	%r111, %r110, 3;
	add.s32 	%r113, %r112, %r111;
	st.shared.f64 	[%r113], %fd91;
	add.s32 	%r150, %r150, 1;
	add.s32 	%r154, %r154, 1;
	setp.ne.s32 	%p9, %r154, %r9;
	@%p9 bra 	$L__BB4_12;
$L__BB4_13:
	setp.lt.s32 	%p10, %r57, 1;
	mov.f64 	%fd180, 0d0000000000000000;
	@%p10 bra 	$L__BB4_31;
	mul.lo.s32 	%r115, %r58, %r58;
	shl.b32 	%r116, %r115, 3;
	mov.u32 	%r117, cache;
	add.s32 	%r16, %r117, %r116;
	mul.lo.s32 	%r17, %r59, %r58;
	shl.b32 	%r118, %r1, 3;
	add.s32 	%r18, %r117, %r118;
	shl.b32 	%r19, %r58, 3;
	add.s32 	%r20, %r18, %r19;
	add.s32 	%r21, %r20, %r19;
	add.s32 	%r22, %r21, %r19;
	add.s32 	%r23, %r22, %r19;
	add.s32 	%r24, %r23, %r19;
	add.s32 	%r25, %r24, %r19;
	add.s32 	%r26, %r25, %r19;
	add.s32 	%r27, %r26, %r19;
	add.s32 	%r28, %r27, %r19;
	add.s32 	%r29, %r28, %r19;
	add.s32 	%r30, %r29, %r19;
	add.s32 	%r31, %r30, %r19;
	add.s32 	%r32, %r31, %r19;
	add.s32 	%r33, %r32, %r19;
	add.s32 	%r34, %r58, -1;
	and.b32  	%r35, %r58, 7;
	and.b32  	%r36, %r58, 3;
	and.b32  	%r37, %r58, 2147483640;
	and.b32  	%r38, %r58, 1;
	neg.s32 	%r39, %r37;
	shl.b32 	%r40, %r58, 6;
	add.s32 	%r41, %r16, 32;
	cvta.to.global.u64 	%rd74, %rd8;
	mov.f64 	%fd180, 0d0000000000000000;
	mov.b32 	%r156, 0;
	mul.wide.u32 	%rd49, %r1, 8;
	mul.wide.s32 	%rd51, %r17, 8;
	mul.wide.s32 	%rd52, %r59, 8;
$L__BB4_15:
	bar.sync 	0;
	add.s64 	%rd50, %rd74, %rd49;
	ld.global.f64 	%fd95, [%rd50];
	shl.b32 	%r119, %r1, 3;
	add.s32 	%r120, %r16, %r119;
	st.shared.f64 	[%r120], %fd95;
	bar.sync 	0;
	add.s32 	%r156, %r156, %r58;
	setp.ge.s32 	%p11, %r156, %r57;
	@%p11 bra 	$L__BB4_17;
	add.s64 	%rd75, %rd75, %rd51;
	ld.global.f64 	%fd164, [%rd75];
	add.s64 	%rd53, %rd75, %rd52;
	ld.global.f64 	%fd163, [%rd53];
	add.s64 	%rd54, %rd53, %rd52;
	ld.global.f64 	%fd162, [%rd54];
	add.s64 	%rd55, %rd54, %rd52;
	ld.global.f64 	%fd161, [%rd55];
	add.s64 	%rd56, %rd55, %rd52;
	ld.global.f64 	%fd160, [%rd56];
	add.s64 	%rd57, %rd56, %rd52;
	ld.global.f64 	%fd159, [%rd57];
	add.s64 	%rd58, %rd57, %rd52;
	ld.global.f64 	%fd158, [%rd58];
	add.s64 	%rd59, %rd58, %rd52;
	ld.global.f64 	%fd157, [%rd59];
	add.s64 	%rd60, %rd59, %rd52;
	ld.global.f64 	%fd165, [%rd60];
	add.s64 	%rd61, %rd60, %rd52;
	ld.global.f64 	%fd166, [%rd61];
	add.s64 	%rd62, %rd61, %rd52;
	ld.global.f64 	%fd167, [%rd62];
	add.s64 	%rd63, %rd62, %rd52;
	ld.global.f64 	%fd168, [%rd63];
	add.s64 	%rd64, %rd63, %rd52;
	ld.global.f64 	%fd169, [%rd64];
	add.s64 	%rd65, %rd64, %rd52;
	ld.global.f64 	%fd170, [%rd65];
	add.s64 	%rd66, %rd65, %rd52;
	ld.global.f64 	%fd171, [%rd66];
	add.s64 	%rd67, %rd66, %rd52;
	ld.global.f64 	%fd172, [%rd67];
$L__BB4_17:
	setp.lt.s32 	%p12, %r58, 1;
	@%p12 bra 	$L__BB4_29;
	setp.lt.u32 	%p13, %r34, 7;
	mov.b32 	%r161, 0;
	@%p13 bra 	$L__BB4_21;
	mov.u32 	%r157, %r41;
	mov.u32 	%r158, %r18;
	mov.u32 	%r159, %r39;
$L__BB4_20:
	.pragma "nounroll";
	ld.shared.f64 	%fd97, [%r158];
	ld.shared.f64 	%fd98, [%r157+-32];
	fma.rn.f64 	%fd99, %fd97, %fd98, %fd180;
	add.s32 	%r122, %r158, %r19;
	ld.shared.f64 	%fd100, [%r122];
	ld.shared.f64 	%fd101, [%r157+-24];
	fma.rn.f64 	%fd102, %fd100, %fd101, %fd99;
	add.s32 	%r123, %r122, %r19;
	ld.shared.f64 	%fd103, [%r123];
	ld.shared.f64 	%fd104, [%r157+-16];
	fma.rn.f64 	%fd105, %fd103, %fd104, %fd102;
	add.s32 	%r124, %r123, %r19;
	ld.shared.f64 	%fd106, [%r124];
	ld.shared.f64 	%fd107, [%r157+-8];
	fma.rn.f64 	%fd108, %fd106, %fd107, %fd105;
	add.s32 	%r125, %r124, %r19;
	ld.shared.f64 	%fd109, [%r125];
	ld.shared.f64 	%fd110, [%r157];
	fma.rn.f64 	%fd111, %fd109, %fd110, %fd108;
	add.s32 	%r126, %r125, %r19;
	ld.shared.f64 	%fd112, [%r126];
	ld.shared.f64 	%fd113, [%r157+8];
	fma.rn.f64 	%fd114, %fd112, %fd113, %fd111;
	add.s32 	%r127, %r126, %r19;
	ld.shared.f64 	%fd115, [%r127];
	ld.shared.f64 	%fd116, [%r157+16];
	fma.rn.f64 	%fd117, %fd115, %fd116, %fd114;
	add.s32 	%r128, %r127, %r19;
	ld.shared.f64 	%fd118, [%r128];
	ld.shared.f64 	%fd119, [%r157+24];
	fma.rn.f64 	%fd180, %fd118, %fd119, %fd117;
	add.s32 	%r159, %r159, 8;
	add.s32 	%r158, %r158, %r40;
	add.s32 	%r157, %r157, 64;
	setp.ne.s32 	%p14, %r159, 0;
	mov.u32 	%r161, %r37;
	@%p14 bra 	$L__BB4_20;
$L__BB4_21:
	setp.eq.s32 	%p15, %r35, 0;
	@%p15 bra 	$L__BB4_29;
	add.s32 	%r129, %r35, -1;
	setp.lt.u32 	%p16, %r129, 3;
	@%p16 bra 	$L__BB4_24;
	mul.lo.s32 	%r130, %r161, %r58;
	shl.b32 	%r131, %r130, 3;
	add.s32 	%r132, %r18, %r131;
	ld.shared.f64 	%fd121, [%r132];
	shl.b32 	%r133, %r161, 3;
	add.s32 	%r134, %r16, %r133;
	ld.shared.f64 	%fd122, [%r134];
	fma.rn.f64 	%fd123, %fd121, %fd122, %fd180;
	add.s32 	%r135, %r132, %r19;
	ld.shared.f64 	%fd124, [%r135];
	ld.shared.f64 	%fd125, [%r134+8];
	fma.rn.f64 	%fd126, %fd124, %fd125, %fd123;
	add.s32 	%r136, %r135, %r19;
	ld.shared.f64 	%fd127, [%r136];
	ld.shared.f64 	%fd128, [%r134+16];
	fma.rn.f64 	%fd129, %fd127, %fd128, %fd126;
	add.s32 	%r137, %r136, %r19;
	ld.shared.f64 	%fd130, [%r137];
	ld.shared.f64 	%fd131, [%r134+24];
	fma.rn.f64 	%fd180, %fd130, %fd131, %fd129;
	add.s32 	%r161, %r161, 4;
$L__BB4_24:
	setp.eq.s32 	%p17, %r36, 0;
	@%p17 bra 	$L__BB4_29;
	setp.eq.s32 	%p18, %r36, 1;
	@%p18 bra 	$L__BB4_27;
	mul.lo.s32 	%r138, %r161, %r58;
	shl.b32 	%r139, %r138, 3;
	add.s32 	%r140, %r18, %r139;
	ld.shared.f64 	%fd133, [%r140];
	shl.b32 	%r141, %r161, 3;
	add.s32 	%r142, %r16, %r141;
	ld.shared.f64 	%fd134, [%r142];
	fma.rn.f64 	%fd135, %fd133, %fd134, %fd180;
	add.s32 	%r143, %r140, %r19;
	ld.shared.f64 	%fd136, [%r143];
	ld.shared.f64 	%fd137, [%r142+8];
	fma.rn.f64 	%fd180, %fd136, %fd137, %fd135;
	add.s32 	%r161, %r161, 2;
$L__BB4_27:
	setp.eq.s32 	%p19, %r38, 0;
	@%p19 bra 	$L__BB4_29;
	mul.lo.s32 	%r144, %r161, %r58;
	shl.b32 	%r145, %r144, 3;
	add.s32 	%r146, %r18, %r145;
	ld.shared.f64 	%fd138, [%r146];
	shl.b32 	%r147, %r161, 3;
	add.s32 	%r148, %r16, %r147;
	ld.shared.f64 	%fd139, [%r148];
	fma.rn.f64 	%fd180, %fd138, %fd139, %fd180;
$L__BB4_29:
	@%p11 bra 	$L__BB4_31;
	st.shared.f64 	[%r18], %fd164;
	st.shared.f64 	[%r20], %fd163;
	st.shared.f64 	[%r21], %fd162;
	st.shared.f64 	[%r22], %fd161;
	st.shared.f64 	[%r23], %fd160;
	st.shared.f64 	[%r24], %fd159;
	st.shared.f64 	[%r25], %fd158;
	st.shared.f64 	[%r26], %fd157;
	st.shared.f64 	[%r27], %fd165;
	st.shared.f64 	[%r28], %fd166;
	st.shared.f64 	[%r29], %fd167;
	st.shared.f64 	[%r30], %fd168;
	st.shared.f64 	[%r31], %fd169;
	st.shared.f64 	[%r32], %fd170;
	st.shared.f64 	[%r33], %fd171;
	add.s32 	%r149, %r33, %r19;
	st.shared.f64 	[%r149], %fd172;
	mul.wide.s32 	%rd71, %r58, 8;
	add.s64 	%rd74, %rd74, %rd71;
	bra.uni 	$L__BB4_15;
$L__BB4_31:
	ld.param.u64 	%rd72, [_Z13dgemm_kernel4iiiiPdiS_iS_i_param_8];
	cvta.to.global.u64 	%rd68, %rd72;
	mul.wide.s32 	%rd69, %r2, 8;
	add.s64 	%rd70, %rd68, %rd69;
	st.global.f64 	[%rd70], %fd180;
	ret;

}
	// .globl	_Z15dgemm_kernel4_1iiiiiPdiS_iS_i
.visible .entry _Z15dgemm_kernel4_1iiiiiPdiS_iS_i(
	.param .u32 _Z15dgemm_kernel4_1iiiiiPdiS_iS_i_param_0,
	.param .u32 _Z15dgemm_kernel4_1iiiiiPdiS_iS_i_param_1,
	.param .u32 _Z15dgemm_kernel4_1iiiiiPdiS_iS_i_param_2,
	.param .u32 _Z15dgemm_kernel4_1iiiiiPdiS_iS_i_param_3,
	.param .u32 _Z15dgemm_kernel4_1iiiiiPdiS_iS_i_param_4,
	.param .u64 .ptr .align 1 _Z15dgemm_kernel4_1iiiiiPdiS_iS_i_param_5,
	.param .u32 _Z15dgemm_kernel4_1iiiiiPdiS_iS_i_param_6,
	.param .u64 .ptr .align 1 _Z15dgemm_kernel4_1iiiiiPdiS_iS_i_param_7,
	.param .u32 _Z15dgemm_kernel4_1iiiiiPdiS_iS_i_param_8,
	.param .u64 .ptr .align 1 _Z15dgemm_kernel4_1iiiiiPdiS_iS_i_param_9,
	.param .u32 _Z15dgemm_kernel4_1iiiiiPdiS_iS_i_param_10
)
{
	.reg .pred 	%p<28>;
	.reg .b32 	%r<169>;
	.reg .b64 	%rd<79>;
	.reg .b64 	%fd<162>;

	ld.param.u32 	%r41, [_Z15dgemm_kernel4_1iiiiiPdiS_iS_i_param_2];
	ld.param.u32 	%r42, [_Z15dgemm_kernel4_1iiiiiPdiS_iS_i_param_3];
	ld.param.u32 	%r43, [_Z15dgemm_kernel4_1iiiiiPdiS_iS_i_param_4];
	ld.param.u64 	%rd17, [_Z15dgemm_kernel4_1iiiiiPdiS_iS_i_param_5];
	ld.param.u32 	%r44, [_Z15dgemm_kernel4_1iiiiiPdiS_iS_i_param_6];
	ld.param.u64 	%rd16, [_Z15dgemm_kernel4_1iiiiiPdiS_iS_i_param_7];
	ld.param.u64 	%rd18, [_Z15dgemm_kernel4_1iiiiiPdiS_iS_i_param_9];
	cvta.to.global.u64 	%rd19, %rd17;
	cvta.to.global.u64 	%rd20, %rd18;
	mov.u32 	%r45, %ctaid.x;
	mov.u32 	%r46, %ntid.x;
	mul.lo.s32 	%r47, %r45, %r46;
	cvt.u64.u32 	%rd21, %r47;
	mov.u32 	%r48, %tid.x;
	cvt.u64.u32 	%rd1, %r48;
	add.s64 	%rd22, %rd21, %rd1;
	shl.b64 	%rd23, %rd22, 3;
	add.s64 	%rd2, %rd19, %rd23;
	add.s64 	%rd3, %rd20, %rd23;
	setp.lt.s32 	%p1, %r43, 1;
	@%p1 bra 	$L__BB5_13;
	and.b32  	%r1, %r43, 15;
	setp.lt.u32 	%p2, %r43, 16;
	mov.b32 	%r157, 0;
	@%p2 bra 	$L__BB5_4;
	and.b32  	%r157, %r43, 2147483632;
	mov.b32 	%r155, 0;
	cvt.u32.u64 	%r51, %rd1;
	mul.wide.s32 	%rd26, %r44, 8;
$L__BB5_3:
	.pragma "nounroll";
	mul.lo.s32 	%r52, %r155, %r44;
	mul.wide.s32 	%rd24, %r52, 8;
	add.s64 	%rd25, %rd2, %rd24;
	ld.global.f64 	%fd49, [%rd25];
	mad.lo.s32 	%r53, %r155, %r42, %r51;
	shl.b32 	%r54, %r53, 3;
	mov.u32 	%r55, cache;
	add.s32 	%r56, %r55, %r54;
	st.shared.f64 	[%r56], %fd49;
	add.s64 	%rd27, %rd25, %rd26;
	ld.global.f64 	%fd50, [%rd27];
	shl.b32 	%r57, %r42, 3;
	add.s32 	%r58, %r56, %r57;
	st.shared.f64 	[%r58], %fd50;
	add.s64 	%rd28, %rd27, %rd26;
	ld.global.f64 	%fd51, [%rd28];
	add.s32 	%r59, %r58, %r57;
	st.shared.f64 	[%r59], %fd51;
	add.s64 	%rd29, %rd28, %rd26;
	ld.global.f64 	%fd52, [%rd29];
	add.s32 	%r60, %r59, %r57;
	st.shared.f64 	[%r60], %fd52;
	add.s64 	%rd30, %rd29, %rd26;
	ld.global.f64 	%fd53, [%rd30];
	add.s32 	%r61, %r60, %r57;
	st.shared.f64 	[%r61], %fd53;
	add.s64 	%rd31, %rd30, %rd26;
	ld.global.f64 	%fd54, [%rd31];
	add.s32 	%r62, %r61, %r57;
	st.shared.f64 	[%r62], %fd54;
	add.s64 	%rd32, %rd31, %rd26;
	ld.global.f64 	%fd55, [%rd32];
	add.s32 	%r63, %r62, %r57;
	st.shared.f64 	[%r63], %fd55;
	add.s64 	%rd33, %rd32, %rd26;
	ld.global.f64 	%fd56, [%rd33];
	add.s32 	%r64, %r63, %r57;
	st.shared.f64 	[%r64], %fd56;
	add.s64 	%rd34, %rd33, %rd26;
	ld.global.f64 	%fd57, [%rd34];
	add.s32 	%r65, %r64, %r57;
	st.shared.f64 	[%r65], %fd57;
	add.s64 	%rd35, %rd34, %rd26;
	ld.global.f64 	%fd58, [%rd35];
	add.s32 	%r66, %r65, %r57;
	st.shared.f64 	[%r66], %fd58;
	add.s64 	%rd36, %rd35, %rd26;
	ld.global.f64 	%fd59, [%rd36];
	add.s32 	%r67, %r66, %r57;
	st.shared.f64 	[%r67], %fd59;
	add.s64 	%rd37, %rd36, %rd26;
	ld.global.f64 	%fd60, [%rd37];
	add.s32 	%r68, %r67, %r57;
	st.shared.f64 	[%r68], %fd60;
	add.s64 	%rd38, %rd37, %rd26;
	ld.global.f64 	%fd61, [%rd38];
	add.s32 	%r69, %r68, %r57;
	st.shared.f64 	[%r69], %fd61;
	add.s64 	%rd39, %rd38, %rd26;
	ld.global.f64 	%fd62, [%rd39];
	add.s32 	%r70, %r69, %r57;
	st.shared.f64 	[%r70], %fd62;
	add.s64 	%rd40, %rd39, %rd26;
	ld.global.f64 	%fd63, [%rd40];
	add.s32 	%r71, %r70, %r57;
	st.shared.f64 	[%r71], %fd63;
	add.s64 	%rd41, %rd40, %rd26;
	ld.global.f64 	%fd64, [%rd41];
	add.s32 	%r72, %r71, %r57;
	st.shared.f64 	[%r72], %fd64;
	add.s32 	%r155, %r155, 16;
	setp.ne.s32 	%p3, %r155, %r157;
	@%p3 bra 	$L__BB5_3;
$L__BB5_4:
	setp.eq.s32 	%p4, %r1, 0;
	@%p4 bra 	$L__BB5_13;
	and.b32  	%r6, %r43, 7;
	setp.lt.u32 	%p5, %r1, 8;
	@%p5 bra 	$L__BB5_7;
	cvt.u32.u64 	%r73, %rd1;
	mul.lo.s32 	%r74, %r157, %r44;
	mul.wide.s32 	%rd42, %r74, 8;
	add.s64 	%rd43, %rd2, %rd42;
	ld.global.f64 	%fd65, [%rd43];
	mad.lo.s32 	%r75, %r157, %r42, %r73;
	shl.b32 	%r76, %r75, 3;
	mov.u32 	%r77, cache;
	add.s32 	%r78, %r77, %r76;
	st.shared.f64 	[%r78], %fd65;
	mul.wide.s32 	%rd44, %r44, 8;
	add.s64 	%rd45, %rd43, %rd44;
	ld.global.f64 	%fd66, [%rd45];
	shl.b32 	%r79, %r42, 3;
	add.s32 	%r80, %r78, %r79;
	st.shared.f64 	[%r80], %fd66;
	add.s64 	%rd46, %rd45, %rd44;
	ld.global.f64 	%fd67, [%rd46];
	add.s32 	%r81, %r80, %r79;
	st.shared.f64 	[%r81], %fd67;
	add.s64 	%rd47, %rd46, %rd44;
	ld.global.f64 	%fd68, [%rd47];
	add.s32 	%r82, %r81, %r79;
	st.shared.f64 	[%r82], %fd68;
	add.s64 	%rd48, %rd47, %rd44;
	ld.global.f64 	%fd69, [%rd48];
	add.s32 	%r83, %r82, %r79;
	st.shared.f64 	[%r83], %fd69;
	add.s64 	%rd49, %rd48, %rd44;
	ld.global.f64 	%fd70, [%rd49];
	add.s32 	%r84, %r83, %r79;
	st.shared.f64 	[%r84], %fd70;
	add.s64 	%rd50, %rd49, %rd44;
	ld.global.f64 	%fd71, [%rd50];
	add.s32 	%r85, %r84, %r79;
	st.shared.f64 	[%r85], %fd71;
	add.s64 	%rd51, %rd50, %rd44;
	ld.global.f64 	%fd72, [%rd51];
	add.s32 	%r86, %r85, %r79;
	st.shared.f64 	[%r86], %fd72;
	add.s32 	%r157, %r157, 8;
$L__BB5_7:
	setp.eq.s32 	%p6, %r6, 0;
	@%p6 bra 	$L__BB5_13;
	and.b32  	%r9, %r43, 3;
	setp.lt.u32 	%p7, %r6, 4;
	@%p7 bra 	$L__BB5_10;
	cvt.u32.u64 	%r87, %rd1;
	mul.lo.s32 	%r88, %r157, %r44;
	mul.wide.s32 	%rd52, %r88, 8;
	add.s64 	%rd53, %rd2, %rd52;
	ld.global.f64 	%fd73, [%rd53];
	mad.lo.s32 	%r89, %r157, %r42, %r87;
	shl.b32 	%r90, %r89, 3;
	mov.u32 	%r91, cache;
	add.s32 	%r92, %r91, %r90;
	st.shared.f64 	[%r92], %fd73;
	mul.wide.s32 	%rd54, %r44, 8;
	add.s64 	%rd55, %rd53, %rd54;
	ld.global.f64 	%fd74, [%rd55];
	shl.b32 	%r93, %r42, 3;
	add.s32 	%r94, %r92, %r93;
	st.shared.f64 	[%r94], %fd74;
	add.s64 	%rd56, %rd55, %rd54;
	ld.global.f64 	%fd75, [%rd56];
	add.s32 	%r95, %r94, %r93;
	st.shared.f64 	[%r95], %fd75;
	add.s64 	%rd57, %rd56, %rd54;
	ld.global.f64 	%fd76, [%rd57];
	add.s32 	%r96, %r95, %r93;
	st.shared.f64 	[%r96], %fd76;
	add.s32 	%r157, %r157, 4;
$L__BB5_10:
	setp.eq.s32 	%p8, %r9, 0;
	@%p8 bra 	$L__BB5_13;
	mov.b32 	%r160, 0;
	cvt.u32.u64 	%r98, %rd1;
	mov.u32 	%r102, cache;
$L__BB5_12:
	.pragma "nounroll";
	mul.lo.s32 	%r99, %r157, %r44;
	mul.wide.s32 	%rd58, %r99, 8;
	add.s64 	%rd59, %rd2, %rd58;
	ld.global.f64 	%fd77, [%rd59];
	mad.lo.s32 	%r100, %r157, %r42, %r98;
	shl.b32 	%r101, %r100, 3;
	add.s32 	%r103, %r102, %r101;
	st.shared.f64 	[%r103], %fd77;
	add.s32 	%r157, %r157, 1;
	add.s32 	%r160, %r160, 1;
	setp.ne.s32 	%p9, %r160, %r9;
	@%p9 bra 	$L__BB5_12;
$L__BB5_13:
	mul.lo.s32 	%r16, %r44, %r43;
	setp.lt.s32 	%p10, %r41, 1;
	mov.f64 	%fd152, 0d0000000000000000;
	@%p10 bra 	$L__BB5_41;
	mul.lo.s32 	%r105, %r43, %r42;
	shl.b32 	%r106, %r105, 3;
	mov.u32 	%r107, cache;
	add.s32 	%r17, %r107, %r106;
	cvt.u32.u64 	%r108, %rd1;
	shl.b32 	%r109, %r108, 3;
	add.s32 	%r18, %r107, %r109;
	shl.b32 	%r19, %r42, 3;
	add.s32 	%r20, %r18, %r19;
	add.s32 	%r21, %r20, %r19;
	and.b32  	%r22, %r43, 7;
	and.b32  	%r23, %r43, 2147483640;
	mul.wide.s32 	%rd4, %r44, 24;
	mul.wide.s32 	%rd5, %r44, 8;
	cvta.to.global.u64 	%rd76, %rd16;
	mul.wide.s32 	%rd60, %r16, 8;
	add.s64 	%rd77, %rd2, %rd60;
	mov.f64 	%fd152, 0d0000000000000000;
	mov.b32 	%r161, 0;
	bra.uni 	$L__BB5_16;
$L__BB5_15:
	setp.ge.s32 	%p27, %r161, %r41;
	mul.wide.s32 	%rd73, %r42, 8;
	add.s64 	%rd76, %rd76, %rd73;
	@%p27 bra 	$L__BB5_41;
$L__BB5_16:
	mov.u32 	%r168, %r161;
	setp.lt.s32 	%p11, %r42, 1;
	bar.sync 	0;
	shl.b64 	%rd61, %rd1, 3;
	add.s64 	%rd62, %rd76, %rd61;
	ld.global.f64 	%fd81, [%rd62];
	cvt.u32.u64 	%r110, %rd1;
	shl.b32 	%r111, %r110, 3;
	add.s32 	%r112, %r17, %r111;
	st.shared.f64 	[%r112], %fd81;
	bar.sync 	0;
	add.s32 	%r161, %r168, %r42;
	@%p11 bra 	$L__BB5_15;
	setp.gt.s32 	%p12, %r43, 0;
	@%p12 bra 	$L__BB5_24;
	add.s32 	%r167, %r43, %r168;
$L__BB5_19:
	add.s32 	%r168, %r168, %r43;
	setp.ge.s32 	%p13, %r167, %r41;
	@%p13 bra 	$L__BB5_21;
	ld.global.f64 	%fd142, [%rd77];
	add.s64 	%rd63, %rd77, %rd5;
	ld.global.f64 	%fd143, [%rd63];
	mul.wide.s32 	%rd64, %r44, 16;
	add.s64 	%rd65, %rd77, %rd64;
	ld.global.f64 	%fd144, [%rd65];
	add.s64 	%rd66, %rd77, %rd4;
	ld.global.f64 	%fd145, [%rd66];
$L__BB5_21:
	@%p13 bra 	$L__BB5_23;
	st.shared.f64 	[%r18], %fd142;
	st.shared.f64 	[%r20], %fd143;
	st.shared.f64 	[%r21], %fd144;
	add.s32 	%r113, %r21, %r19;
	st.shared.f64 	[%r113], %fd145;
$L__BB5_23:
	add.s32 	%r167, %r167, %r43;
	mul.wide.s32 	%rd67, %r16, 8;
	add.s64 	%rd77, %rd77, %rd67;
	setp.lt.s32 	%p15, %r168, %r161;
	@%p15 bra 	$L__BB5_19;
	bra.uni 	$L__BB5_15;
$L__BB5_24:
	mov.u32 	%r162, %r168;
$L__BB5_25:
	add.s32 	%r28, %r162, %r43;
	setp.ge.s32 	%p16, %r28, %r41;
	@%p16 bra 	$L__BB5_27;
	ld.global.f64 	%fd142, [%rd77];
	mul.wide.s32 	%rd68, %r44, 8;
	add.s64 	%rd69, %rd77, %rd68;
	ld.global.f64 	%fd143, [%rd69];
	add.s64 	%rd70, %rd69, %rd5;
	ld.global.f64 	%fd144, [%rd70];
	add.s64 	%rd71, %rd70, %rd5;
	ld.global.f64 	%fd145, [%rd71];
$L__BB5_27:
	setp.lt.u32 	%p17, %r43, 8;
	sub.s32 	%r31, %r162, %r168;
	mov.b32 	%r165, 0;
	@%p17 bra 	$L__BB5_32;
	mov.b32 	%r163, 0;
	bra.uni 	$L__BB5_31;
$L__BB5_29:
	st.shared.f64 	[%r18], %fd142;
	st.shared.f64 	[%r20], %fd143;
	st.shared.f64 	[%r21], %fd144;
	add.s32 	%r154, %r21, %r19;
	st.shared.f64 	[%r154], %fd145;
$L__BB5_30:
	mul.wide.s32 	%rd72, %r16, 8;
	add.s64 	%rd77, %rd77, %rd72;
	setp.lt.s32 	%p26, %r28, %r161;
	mov.u32 	%r162, %r28;
	@%p26 bra 	$L__BB5_25;
	bra.uni 	$L__BB5_15;
$L__BB5_31:
	.pragma "nounroll";
	mul.lo.s32 	%r116, %r163, %r42;
	shl.b32 	%r117, %r116, 3;
	add.s32 	%r118, %r18, %r117;
	ld.shared.f64 	%fd83, [%r118];
	add.s32 	%r119, %r31, %r163;
	shl.b32 	%r120, %r119, 3;
	add.s32 	%r121, %r17, %r120;
	ld.shared.f64 	%fd84, [%r121];
	fma.rn.f64 	%fd85, %fd83, %fd84, %fd152;
	add.s32 	%r122, %r118, %r19;
	ld.shared.f64 	%fd86, [%r122];
	ld.shared.f64 	%fd87, [%r121+8];
	fma.rn.f64 	%fd88, %fd86, %fd87, %fd85;
	add.s32 	%r123, %r122, %r19;
	ld.shared.f64 	%fd89, [%r123];
	ld.shared.f64 	%fd90, [%r121+16];
	fma.rn.f64 	%fd91, %fd89, %fd90, %fd88;
	add.s32 	%r124, %r123, %r19;
	ld.shared.f64 	%fd92, [%r124];
	ld.shared.f64 	%fd93, [%r121+24];
	fma.rn.f64 	%fd94, %fd92, %fd93, %fd91;
	add.s32 	%r125, %r124, %r19;
	ld.shared.f64 	%fd95, [%r125];
	ld.shared.f64 	%fd96, [%r121+32];
	fma.rn.f64 	%fd97, %fd95, %fd96, %fd94;
	add.s32 	%r126, %r125, %r19;
	ld.shared.f64 	%fd98, [%r126];
	ld.shared.f64 	%fd99, [%r121+40];
	fma.rn.f64 	%fd100, %fd98, %fd99, %fd97;
	add.s32 	%r127, %r126, %r19;
	ld.shared.f64 	%fd101, [%r127];
	ld.shared.f64 	%fd102, [%r121+48];
	fma.rn.f64 	%fd103, %fd101, %fd102, %fd100;
	add.s32 	%r128, %r127, %r19;
	ld.shared.f64 	%fd104, [%r128];
	ld.shared.f64 	%fd105, [%r121+56];
	fma.rn.f64 	%fd152, %fd104, %fd105, %fd103;
	add.s32 	%r163, %r163, 8;
	setp.eq.s32 	%p18, %r163, %r23;
	mov.u32 	%r165, %r23;
	@%p18 bra 	$L__BB5_32;
	bra.uni 	$L__BB5_31;
$L__BB5_32:
	setp.eq.s32 	%p19, %r22, 0;
	@%p19 bra 	$L__BB5_40;
	add.s32 	%r129, %r22, -1;
	setp.lt.u32 	%p20, %r129, 3;
	@%p20 bra 	$L__BB5_35;
	mul.lo.s32 	%r130, %r165, %r42;
	shl.b32 	%r131, %r130, 3;
	add.s32 	%r132, %r18, %r131;
	ld.shared.f64 	%fd107, [%r132];
	add.s32 	%r133, %r31, %r165;
	shl.b32 	%r134, %r133, 3;
	add.s32 	%r135, %r17, %r134;
	ld.shared.f64 	%fd108, [%r135];
	fma.rn.f64 	%fd109, %fd107, %fd108, %fd152;
	add.s32 	%r136, %r132, %r19;
	ld.shared.f64 	%fd110, [%r136];
	ld.shared.f64 	%fd111, [%r135+8];
	fma.rn.f64 	%fd112, %fd110, %fd111, %fd109;
	add.s32 	%r137, %r136, %r19;
	ld.shared.f64 	%fd113, [%r137];
	ld.shared.f64 	%fd114, [%r135+16];
	fma.rn.f64 	%fd115, %fd113, %fd114, %fd112;
	add.s32 	%r138, %r137, %r19;
	ld.shared.f64 	%fd116, [%r138];
	ld.shared.f64 	%fd117, [%r135+24];
	fma.rn.f64 	%fd152, %fd116, %fd117, %fd115;
	add.s32 	%r165, %r165, 4;
$L__BB5_35:
	and.b32  	%r139, %r43, 3;
	setp.eq.s32 	%p21, %r139, 0;
	@%p21 bra 	$L__BB5_40;
	setp.eq.s32 	%p22, %r139, 1;
	@%p22 bra 	$L__BB5_38;
	mul.lo.s32 	%r140, %r165, %r42;
	shl.b32 	%r141, %r140, 3;
	add.s32 	%r142, %r18, %r141;
	ld.shared.f64 	%fd119, [%r142];
	add.s32 	%r143, %r31, %r165;
	shl.b32 	%r144, %r143, 3;
	add.s32 	%r145, %r17, %r144;
	ld.shared.f64 	%fd120, [%r145];
	fma.rn.f64 	%fd121, %fd119, %fd120, %fd152;
	add.s32 	%r146, %r142, %r19;
	ld.shared.f64 	%fd122, [%r146];
	ld.shared.f64 	%fd123, [%r145+8];
	fma.rn.f64 	%fd152, %fd122, %fd123, %fd121;
	add.s32 	%r165, %r165, 2;
$L__BB5_38:
	and.b32  	%r147, %r43, 1;
	setp.eq.b32 	%p23, %r147, 1;
	not.pred 	%p24, %p23;
	@%p24 bra 	$L__BB5_40;
	mul.lo.s32 	%r148, %r165, %r42;
	shl.b32 	%r149, %r148, 3;
	add.s32 	%r150, %r18, %r149;
	ld.shared.f64 	%fd124, [%r150];
	add.s32 	%r151, %r31, %r165;
	shl.b32 	%r152, %r151, 3;
	add.s32 	%r153, %r17, %r152;
	ld.shared.f64 	%fd125, [%r153];
	fma.rn.f64 	%fd152, %fd124, %fd125, %fd152;
$L__BB5_40:
	setp.lt.s32 	%p25, %r28, %r41;
	@%p25 bra 	$L__BB5_29;
	bra.uni 	$L__BB5_30;
$L__BB5_41:
	st.global.f64 	[%rd3], %fd152;
	ret;

}
	// .globl	_Z15dgemm_kernel4_2iiiiiPdiS_iS_i
.visible .entry _Z15dgemm_kernel4_2iiiiiPdiS_iS_i(
	.param .u32 _Z15dgemm_kernel4_2iiiiiPdiS_iS_i_param_0,
	.param .u32 _Z15dgemm_kernel4_2iiiiiPdiS_iS_i_param_1,
	.param .u32 _Z15dgemm_kernel4_2iiiiiPdiS_iS_i_param_2,
	.param .u32 _Z15dgemm_kernel4_2iiiiiPdiS_iS_i_param_3,
	.param .u32 _Z15dgemm_kernel4_2iiiiiPdiS_iS_i_param_4,
	.param .u64 .ptr .align 1 _Z15dgemm_kernel4_2iiiiiPdiS_iS_i_param_5,
	.param .u32 _Z15dgemm_kernel4_2iiiiiPdiS_iS_i_param_6,
	.param .u64 .ptr .align 1 _Z15dgemm_kernel4_2iiiiiPdiS_iS_i_param_7,
	.param .u32 _Z15dgemm_kernel4_2iiiiiPdiS_iS_i_param_8,
	.param .u64 .ptr .align 1 _Z15dgemm_kernel4_2iiiiiPdiS_iS_i_param_9,
	.param .u32 _Z15dgemm_kernel4_2iiiiiPdiS_iS_i_param_10
)
{
	.reg .pred 	%p<26>;
	.reg .b32 	%r<164>;
	.reg .b64 	%rd<90>;
	.reg .b64 	%fd<191>;

	ld.param.u32 	%r50, [_Z15dgemm_kernel4_2iiiiiPdiS_iS_i_param_2];
	ld.param.u32 	%r51, [_Z15dgemm_kernel4_2iiiiiPdiS_iS_i_param_3];
	ld.param.u32 	%r52, [_Z15dgemm_kernel4_2iiiiiPdiS_iS_i_param_4];
	ld.param.u64 	%rd12, [_Z15dgemm_kernel4_2iiiiiPdiS_iS_i_param_5];
	ld.param.u32 	%r53, [_Z15dgemm_kernel4_2iiiiiPdiS_iS_i_param_6];
	ld.param.u64 	%rd13, [_Z15dgemm_kernel4_2iiiiiPdiS_iS_i_param_7];
	ld.param.u64 	%rd11, [_Z15dgemm_kernel4_2iiiiiPdiS_iS_i_param_9];
	cvta.to.global.u64 	%rd1, %rd13;
	cvta.to.global.u64 	%rd14, %rd12;
	mov.u32 	%r54, %ctaid.x;
	mov.u32 	%r55, %ntid.x;
	mov.u32 	%r1, %tid.x;
	mad.lo.s32 	%r2, %r54, %r55, %r1;
	mul.wide.s32 	%rd15, %r2, 8;
	add.s64 	%rd87, %rd14, %rd15;
	setp.lt.s32 	%p1, %r52, 1;
	@%p1 bra 	$L__BB6_13;
	and.b32  	%r3, %r52, 15;
	setp.lt.u32 	%p2, %r52, 16;
	mov.b32 	%r152, 0;
	@%p2 bra 	$L__BB6_4;
	and.b32  	%r152, %r52, 2147483632;
	mov.b32 	%r150, 0;
	mov.u32 	%r61, cache;
	mul.wide.s32 	%rd18, %r53, 8;
$L__BB6_3:
	.pragma "nounroll";
	mul.lo.s32 	%r58, %r150, %r53;
	mul.wide.s32 	%rd16, %r58, 8;
	add.s64 	%rd17, %rd87, %rd16;
	ld.global.f64 	%fd41, [%rd17];
	mad.lo.s32 	%r59, %r150, %r51, %r1;
	shl.b32 	%r60, %r59, 3;
	add.s32 	%r62, %r61, %r60;
	st.shared.f64 	[%r62], %fd41;
	add.s64 	%rd19, %rd17, %rd18;
	ld.global.f64 	%fd42, [%rd19];
	shl.b32 	%r63, %r51, 3;
	add.s32 	%r64, %r62, %r63;
	st.shared.f64 	[%r64], %fd42;
	add.s64 	%rd20, %rd19, %rd18;
	ld.global.f64 	%fd43, [%rd20];
	add.s32 	%r65, %r64, %r63;
	st.shared.f64 	[%r65], %fd43;
	add.s64 	%rd21, %rd20, %rd18;
	ld.global.f64 	%fd44, [%rd21];
	add.s32 	%r66, %r65, %r63;
	st.shared.f64 	[%r66], %fd44;
	add.s64 	%rd22, %rd21, %rd18;
	ld.global.f64 	%fd45, [%rd22];
	add.s32 	%r67, %r66, %r63;
	st.shared.f64 	[%r67], %fd45;
	add.s64 	%rd23, %rd22, %rd18;
	ld.global.f64 	%fd46, [%rd23];
	add.s32 	%r68, %r67, %r63;
	st.shared.f64 	[%r68], %fd46;
	add.s64 	%rd24, %rd23, %rd18;
	ld.global.f64 	%fd47, [%rd24];
	add.s32 	%r69, %r68, %r63;
	st.shared.f64 	[%r69], %fd47;
	add.s64 	%rd25, %rd24, %rd18;
	ld.global.f64 	%fd48, [%rd25];
	add.s32 	%r70, %r69, %r63;
	st.shared.f64 	[%r70], %fd48;
	add.s64 	%rd26, %rd25, %rd18;
	ld.global.f64 	%fd49, [%rd26];
	add.s32 	%r71, %r70, %r63;
	st.shared.f64 	[%r71], %fd49;
	add.s64 	%rd27, %rd26, %rd18;
	ld.global.f64 	%fd50, [%rd27];
	add.s32 	%r72, %r71, %r63;
	st.shared.f64 	[%r72], %fd50;
	add.s64 	%rd28, %rd27, %rd18;
	ld.global.f64 	%fd51, [%rd28];
	add.s32 	%r73, %r72, %r63;
	st.shared.f64 	[%r73], %fd51;
	add.s64 	%rd29, %rd28, %rd18;
	ld.global.f64 	%fd52, [%rd29];
	add.s32 	%r74, %r73, %r63;
	st.shared.f64 	[%r74], %fd52;
	add.s64 	%rd30, %rd29, %rd18;
	ld.global.f64 	%fd53, [%rd30];
	add.s32 	%r75, %r74, %r63;
	st.shared.f64 	[%r75], %fd53;
	add.s64 	%rd31, %rd30, %rd18;
	ld.global.f64 	%fd54, [%rd31];
	add.s32 	%r76, %r75, %r63;
	st.shared.f64 	[%r76], %fd54;
	add.s64 	%rd32, %rd31, %rd18;
	ld.global.f64 	%fd55, [%rd32];
	add.s32 	%r77, %r76, %r63;
	st.shared.f64 	[%r77], %fd55;
	add.s64 	%rd33, %rd32, %rd18;
	ld.global.f64 	%fd56, [%rd33];
	add.s32 	%r78, %r77, %r63;
	st.shared.f64 	[%r78], %fd56;
	add.s32 	%r150, %r150, 16;
	setp.ne.s32 	%p3, %r150, %r152;
	@%p3 bra 	$L__BB6_3;
$L__BB6_4:
	setp.eq.s32 	%p4, %r3, 0;
	@%p4 bra 	$L__BB6_13;
	and.b32  	%r8, %r52, 7;
	setp.lt.u32 	%p5, %r3, 8;
	@%p5 bra 	$L__BB6_7;
	mul.lo.s32 	%r79, %r152, %r53;
	mul.wide.s32 	%rd34, %r79, 8;
	add.s64 	%rd35, %rd87, %rd34;
	ld.global.f64 	%fd57, [%rd35];
	mad.lo.s32 	%r80, %r152, %r51, %r1;
	shl.b32 	%r81, %r80, 3;
	mov.u32 	%r82, cache;
	add.s32 	%r83, %r82, %r81;
	st.shared.f64 	[%r83], %fd57;
	mul.wide.s32 	%rd36, %r53, 8;
	add.s64 	%rd37, %rd35, %rd36;
	ld.global.f64 	%fd58, [%rd37];
	shl.b32 	%r84, %r51, 3;
	add.s32 	%r85, %r83, %r84;
	st.shared.f64 	[%r85], %fd58;
	add.s64 	%rd38, %rd37, %rd36;
	ld.global.f64 	%fd59, [%rd38];
	add.s32 	%r86, %r85, %r84;
	st.shared.f64 	[%r86], %fd59;
	add.s64 	%rd39, %rd38, %rd36;
	ld.global.f64 	%fd60, [%rd39];
	add.s32 	%r87, %r86, %r84;
	st.shared.f64 	[%r87], %fd60;
	add.s64 	%rd40, %rd39, %rd36;
	ld.global.f64 	%fd61, [%rd40];
	add.s32 	%r88, %r87, %r84;
	st.shared.f64 	[%r88], %fd61;
	add.s64 	%rd41, %rd40, %rd36;
	ld.global.f64 	%fd62, [%rd41];
	add.s32 	%r89, %r88, %r84;
	st.shared.f64 	[%r89], %fd62;
	add.s64 	%rd42, %rd41, %rd36;
	ld.global.f64 	%fd63, [%rd42];
	add.s32 	%r90, %r89, %r84;
	st.shared.f64 	[%r90], %fd63;
	add.s64 	%rd43, %rd42, %rd36;
	ld.global.f64 	%fd64, [%rd43];
	add.s32 	%r91, %r90, %r84;
	st.shared.f64 	[%r91], %fd64;
	add.s32 	%r152, %r152, 8;
$L__BB6_7:
	setp.eq.s32 	%p6, %r8, 0;
	@%p6 bra 	$L__BB6_13;
	and.b32  	%r11, %r52, 3;
	setp.lt.u32 	%p7, %r8, 4;
	@%p7 bra 	$L__BB6_10;
	mul.lo.s32 	%r92, %r152, %r53;
	mul.wide.s32 	%rd44, %r92, 8;
	add.s64 	%rd45, %rd87, %rd44;
	ld.global.f64 	%fd65, [%rd45];
	mad.lo.s32 	%r93, %r152, %r51, %r1;
	shl.b32 	%r94, %r93, 3;
	mov.u32 	%r95, cache;
	add.s32 	%r96, %r95, %r94;
	st.shared.f64 	[%r96], %fd65;
	mul.wide.s32 	%rd46, %r53, 8;
	add.s64 	%rd47, %rd45, %rd46;
	ld.global.f64 	%fd66, [%rd47];
	shl.b32 	%r97, %r51, 3;
	add.s32 	%r98, %r96, %r97;
	st.shared.f64 	[%r98], %fd66;
	add.s64 	%rd48, %rd47, %rd46;
	ld.global.f64 	%fd67, [%rd48];
	add.s32 	%r99, %r98, %r97;
	st.shared.f64 	[%r99], %fd67;
	add.s64 	%rd49, %rd48, %rd46;
	ld.global.f64 	%fd68, [%rd49];
	add.s32 	%r100, %r99, %r97;
	st.shared.f64 	[%r100], %fd68;
	add.s32 	%r152, %r152, 4;
$L__BB6_10:
	setp.eq.s32 	%p8, %r11, 0;
	@%p8 bra 	$L__BB6_13;
	mov.b32 	%r155, 0;
	mov.u32 	%r105, cache;
$L__BB6_12:
	.pragma "nounroll";
	mul.lo.s32 	%r102, %r152, %r53;
	mul.wide.s32 	%rd50, %r102, 8;
	add.s64 	%rd51, %rd87, %rd50;
	ld.global.f64 	%fd69, [%rd51];
	mad.lo.s32 	%r103, %r152, %r51, %r1;
	shl.b32 	%r104, %r103, 3;
	add.s32 	%r106, %r105, %r104;
	st.shared.f64 	[%r106], %fd69;
	add.s32 	%r152, %r152, 1;
	add.s32 	%r155, %r155, 1;
	setp.ne.s32 	%p9, %r155, %r11;
	@%p9 bra 	$L__BB6_12;
$L__BB6_13:
	mul.lo.s32 	%r18, %r53, %r52;
	setp.lt.s32 	%p10, %r50, 1;
	mov.f64 	%fd181, 0d0000000000000000;
	@%p10 bra 	$L__BB6_39;
	setp.lt.s32 	%p11, %r52, 1;
	shl.b32 	%r107, %r1, 3;
	mov.u32 	%r108, cache;
	add.s32 	%r19, %r108, %r107;
	shl.b32 	%r20, %r51, 3;
	add.s32 	%r21, %r19, %r20;
	add.s32 	%r22, %r21, %r20;
	add.s32 	%r23, %r22, %r20;
	@%p11 bra 	$L__BB6_33;
	and.b32  	%r24, %r52, 15;
	add.s32 	%r25, %r24, -1;
	and.b32  	%r26, %r52, 7;
	add.s32 	%r27, %r26, -1;
	and.b32  	%r28, %r52, 2147483632;
	and.b32  	%r29, %r52, 3;
	neg.s32 	%r30, %r28;
	shl.b32 	%r31, %r51, 7;
	mov.f64 	%fd181, 0d0000000000000000;
	mov.b32 	%r156, 0;
	mul.wide.s32 	%rd57, %r18, 8;
	mul.wide.s32 	%rd58, %r53, 8;
$L__BB6_16:
	add.s64 	%rd87, %rd87, %rd57;
	add.s32 	%r33, %r156, %r52;
	setp.ge.s32 	%p15, %r33, %r50;
	@%p15 bra 	$L__BB6_18;
	ld.global.f64 	%fd171, [%rd87];
	add.s64 	%rd59, %rd87, %rd58;
	ld.global.f64 	%fd172, [%rd59];
	add.s64 	%rd60, %rd59, %rd58;
	ld.global.f64 	%fd173, [%rd60];
	add.s64 	%rd61, %rd60, %rd58;
	ld.global.f64 	%fd174, [%rd61];
$L__BB6_18:
	setp.lt.u32 	%p16, %r52, 16;
	mov.b32 	%r160, 0;
	@%p16 bra 	$L__BB6_21;
	mul.wide.u32 	%rd62, %r156, 8;
	add.s64 	%rd63, %rd1, %rd62;
	add.s64 	%rd88, %rd63, 64;
	mov.u32 	%r157, %r19;
	mov.u32 	%r158, %r30;
$L__BB6_20:
	.pragma "nounroll";
	ld.shared.f64 	%fd76, [%r157];
	ld.global.f64 	%fd77, [%rd88+-64];
	fma.rn.f64 	%fd78, %fd76, %fd77, %fd181;
	add.s32 	%r113, %r157, %r20;
	ld.shared.f64 	%fd79, [%r113];
	ld.global.f64 	%fd80, [%rd88+-56];
	fma.rn.f64 	%fd81, %fd79, %fd80, %fd78;
	add.s32 	%r114, %r113, %r20;
	ld.shared.f64 	%fd82, [%r114];
	ld.global.f64 	%fd83, [%rd88+-48];
	fma.rn.f64 	%fd84, %fd82, %fd83, %fd81;
	add.s32 	%r115, %r114, %r20;
	ld.shared.f64 	%fd85, [%r115];
	ld.global.f64 	%fd86, [%rd88+-40];
	fma.rn.f64 	%fd87, %fd85, %fd86, %fd84;
	add.s32 	%r116, %r115, %r20;
	ld.shared.f64 	%fd88, [%r116];
	ld.global.f64 	%fd89, [%rd88+-32];
	fma.rn.f64 	%fd90, %fd88, %fd89, %fd87;
	add.s32 	%r117, %r116, %r20;
	ld.shared.f64 	%fd91, [%r117];
	ld.global.f64 	%fd92, [%rd88+-24];
	fma.rn.f64 	%fd93, %fd91, %fd92, %fd90;
	add.s32 	%r118, %r117, %r20;
	ld.shared.f64 	%fd94, [%r118];
	ld.global.f64 	%fd95, [%rd88+-16];
	fma.rn.f64 	%fd96, %fd94, %fd95, %fd93;
	add.s32 	%r119, %r118, %r20;
	ld.shared.f64 	%fd97, [%r119];
	ld.global.f64 	%fd98, [%rd88+-8];
	fma.rn.f64 	%fd99, %fd97, %fd98, %fd96;
	add.s32 	%r120, %r119, %r20;
	ld.shared.f64 	%fd100, [%r120];
	ld.global.f64 	%fd101, [%rd88];
	fma.rn.f64 	%fd102, %fd100, %fd101, %fd99;
	add.s32 	%r121, %r120, %r20;
	ld.shared.f64 	%fd103, [%r121];
	ld.global.f64 	%fd104, [%rd88+8];
	fma.rn.f64 	%fd105, %fd103, %fd104, %fd102;
	add.s32 	%r122, %r121, %r20;
	ld.shared.f64 	%fd106, [%r122];
	ld.global.f64 	%fd107, [%rd88+16];
	fma.rn.f64 	%fd108, %fd106, %fd107, %fd105;
	add.s32 	%r123, %r122, %r20;
	ld.shared.f64 	%fd109, [%r123];
	ld.global.f64 	%fd110, [%rd88+24];
	fma.rn.f64 	%fd111, %fd109, %fd110, %fd108;
	add.s32 	%r124, %r123, %r20;
	ld.shared.f64 	%fd112, [%r124];
	ld.global.f64 	%fd113, [%rd88+32];
	fma.rn.f64 	%fd114, %fd112, %fd113, %fd111;
	add.s32 	%r125, %r124, %r20;
	ld.shared.f64 	%fd115, [%r125];
	ld.global.f64 	%fd116, [%rd88+40];
	fma.rn.f64 	%fd117, %fd115, %fd116, %fd114;
	add.s32 	%r126, %r125, %r20;
	ld.shared.f64 	%fd118, [%r126];
	ld.global.f64 	%fd119, [%rd88+48];
	fma.rn.f64 	%fd120, %fd118, %fd119, %fd117;
	add.s32 	%r127, %r126, %r20;
	ld.shared.f64 	%fd121, [%r127];
	ld.global.f64 	%fd122, [%rd88+56];
	fma.rn.f64 	%fd181, %fd121, %fd122, %fd120;
	add.s32 	%r158, %r158, 16;
	add.s32 	%r157, %r157, %r31;
	add.s64 	%rd88, %rd88, 128;
	setp.eq.s32 	%p17, %r158, 0;
	mov.u32 	%r160, %r28;
	@%p17 bra 	$L__BB6_21;
	bra.uni 	$L__BB6_20;
$L__BB6_21:
	setp.eq.s32 	%p18, %r24, 0;
	@%p18 bra 	$L__BB6_31;
	setp.lt.u32 	%p19, %r25, 7;
	@%p19 bra 	$L__BB6_24;
	mul.lo.s32 	%r128, %r160, %r51;
	shl.b32 	%r129, %r128, 3;
	add.s32 	%r130, %r19, %r129;
	ld.shared.f64 	%fd124, [%r130];
	add.s32 	%r131, %r160, %r156;
	mul.wide.u32 	%rd64, %r131, 8;
	add.s64 	%rd65, %rd1, %rd64;
	ld.global.f64 	%fd125, [%rd65];
	fma.rn.f64 	%fd126, %fd124, %fd125, %fd181;
	add.s32 	%r132, %r130, %r20;
	ld.shared.f64 	%fd127, [%r132];
	cvt.u64.u32 	%rd66, %r156;
	cvt.u64.u32 	%rd67, %r160;
	add.s64 	%rd68, %rd67, %rd66;
	shl.b64 	%rd69, %rd68, 3;
	add.s64 	%rd70, %rd1, %rd69;
	ld.global.f64 	%fd128, [%rd70+8];
	fma.rn.f64 	%fd129, %fd127, %fd128, %fd126;
	add.s32 	%r133, %r132, %r20;
	ld.shared.f64 	%fd130, [%r133];
	ld.global.f64 	%fd131, [%rd70+16];
	fma.rn.f64 	%fd132, %fd130, %fd131, %fd129;
	add.s32 	%r134, %r133, %r20;
	ld.shared.f64 	%fd133, [%r134];
	ld.global.f64 	%fd134, [%rd70+24];
	fma.rn.f64 	%fd135, %fd133, %fd134, %fd132;
	add.s32 	%r135, %r134, %r20;
	ld.shared.f64 	%fd136, [%r135];
	ld.global.f64 	%fd137, [%rd70+32];
	fma.rn.f64 	%fd138, %fd136, %fd137, %fd135;
	add.s32 	%r136, %r135, %r20;
	ld.shared.f64 	%fd139, [%r136];
	ld.global.f64 	%fd140, [%rd70+40];
	fma.rn.f64 	%fd141, %fd139, %fd140, %fd138;
	add.s32 	%r137, %r136, %r20;
	ld.shared.f64 	%fd142, [%r137];
	ld.global.f64 	%fd143, [%rd70+48];
	fma.rn.f64 	%fd144, %fd142, %fd143, %fd141;
	add.s32 	%r138, %r137, %r20;
	ld.shared.f64 	%fd145, [%r138];
	ld.global.f64 	%fd146, [%rd70+56];
	fma.rn.f64 	%fd181, %fd145, %fd146, %fd144;
	add.s32 	%r160, %r160, 8;
$L__BB6_24:
	setp.eq.s32 	%p20, %r26, 0;
	@%p20 bra 	$L__BB6_31;
	setp.lt.u32 	%p21, %r27, 3;
	@%p21 bra 	$L__BB6_27;
	mul.lo.s32 	%r139, %r160, %r51;
	shl.b32 	%r140, %r139, 3;
	add.s32 	%r141, %r19, %r140;
	ld.shared.f64 	%fd148, [%r141];
	add.s32 	%r142, %r160, %r156;
	mul.wide.u32 	%rd71, %r142, 8;
	add.s64 	%rd72, %rd1, %rd71;
	ld.global.f64 	%fd149, [%rd72];
	fma.rn.f64 	%fd150, %fd148, %fd149, %fd181;
	add.s32 	%r143, %r141, %r20;
	ld.shared.f64 	%fd151, [%r143];
	cvt.u64.u32 	%rd73, %r156;
	cvt.u64.u32 	%rd74, %r160;
	add.s64 	%rd75, %rd74, %rd73;
	shl.b64 	%rd76, %rd75, 3;
	add.s64 	%rd77, %rd1, %rd76;
	ld.global.f64 	%fd152, [%rd77+8];
	fma.rn.f64 	%fd153, %fd151, %fd152, %fd150;
	add.s32 	%r144, %r143, %r20;
	ld.shared.f64 	%fd154, [%r144];
	ld.global.f64 	%fd155, [%rd77+16];
	fma.rn.f64 	%fd156, %fd154, %fd155, %fd153;
	add.s32 	%r145, %r144, %r20;
	ld.shared.f64 	%fd157, [%r145];
	ld.global.f64 	%fd158, [%rd77+24];
	fma.rn.f64 	%fd181, %fd157, %fd158, %fd156;
	add.s32 	%r160, %r160, 4;
$L__BB6_27:
	setp.eq.s32 	%p22, %r29, 0;
	@%p22 bra 	$L__BB6_31;
	setp.eq.s32 	%p23, %r29, 1;
	mul.lo.s32 	%r146, %r160, %r51;
	shl.b32 	%r147, %r146, 3;
	add.s32 	%r43, %r19, %r147;
	ld.shared.f64 	%fd159, [%r43];
	add.s32 	%r148, %r160, %r156;
	mul.wide.u32 	%rd78, %r148, 8;
	add.s64 	%rd79, %rd1, %rd78;
	ld.global.f64 	%fd160, [%rd79];
	fma.rn.f64 	%fd181, %fd159, %fd160, %fd181;
	@%p23 bra 	$L__BB6_31;
	setp.eq.s32 	%p24, %r29, 2;
	add.s32 	%r44, %r43, %r20;
	ld.shared.f64 	%fd161, [%r44];
	cvt.u64.u32 	%rd80, %r156;
	cvt.u64.u32 	%rd81, %r160;
	add.s64 	%rd82, %rd81, %rd80;
	shl.b64 	%rd83, %rd82, 3;
	add.s64 	%rd8, %rd1, %rd83;
	ld.global.f64 	%fd162, [%rd8+8];
	fma.rn.f64 	%fd181, %fd161, %fd162, %fd181;
	@%p24 bra 	$L__BB6_31;
	add.s32 	%r149, %r44, %r20;
	ld.shared.f64 	%fd163, [%r149];
	ld.global.f64 	%fd164, [%rd8+16];
	fma.rn.f64 	%fd181, %fd163, %fd164, %fd181;
$L__BB6_31:
	setp.lt.s32 	%p25, %r33, %r50;
	@%p25 bra 	$L__BB6_32;
	bra.uni 	$L__BB6_39;
$L__BB6_32:
	st.shared.f64 	[%r19], %fd171;
	st.shared.f64 	[%r21], %fd172;
	st.shared.f64 	[%r22], %fd173;
	st.shared.f64 	[%r23], %fd174;
	mov.u32 	%r156, %r33;
	bra.uni 	$L__BB6_16;
$L__BB6_33:
	add.s32 	%r110, %r50, -1;
	div.u32 	%r45, %r110, %r52;
	mov.b32 	%r162, 0;
	mul.wide.s32 	%rd52, %r18, 8;
	mul.wide.s32 	%rd53, %r53, 8;
	mov.u32 	%r163, %r162;
$L__BB6_34:
	.pragma "nounroll";
	add.s64 	%rd87, %rd87, %rd52;
	add.s32 	%r162, %r162, %r52;
	setp.ge.s32 	%p12, %r162, %r50;
	@%p12 bra 	$L__BB6_36;
	ld.global.f64 	%fd186, [%rd87];
	add.s64 	%rd54, %rd87, %rd53;
	ld.global.f64 	%fd187, [%rd54];
	add.s64 	%rd55, %rd54, %rd53;
	ld.global.f64 	%fd188, [%rd55];
	add.s64 	%rd56, %rd55, %rd53;
	ld.global.f64 	%fd189, [%rd56];
$L__BB6_36:
	setp.ge.s32 	%p13, %r162, %r50;
	@%p13 bra 	$L__BB6_38;
	st.shared.f64 	[%r19], %fd186;
	st.shared.f64 	[%r21], %fd187;
	st.shared.f64 	[%r22], %fd188;
	st.shared.f64 	[%r23], %fd189;
$L__BB6_38:
	add.s32 	%r49, %r163, 1;
	setp.ne.s32 	%p14, %r163, %r45;
	mov.u32 	%r163, %r49;
	@%p14 bra 	$L__BB6_34;
$L__BB6_39:
	cvta.to.global.u64 	%rd84, %rd11;
	mul.wide.s32 	%rd85, %r2, 8;
	add.s64 	%rd86, %rd84, %rd85;
	st.global.f64 	[%rd86], %fd181;
	ret;

}
	// .globl	_Z15dgemm_kernel4_3iiiiiPdiS_iS_i
.visible .entry _Z15dgemm_kernel4_3iiiiiPdiS_iS_i(
	.param .u32 _Z15dgemm_kernel4_3iiiiiPdiS_iS_i_param_0,
	.param .u32 _Z15dgemm_kernel4_3iiiiiPdiS_iS_i_param_1,
	.param .u32 _Z15dgemm_kernel4_3iiiiiPdiS_iS_i_param_2,
	.param .u32 _Z15dgemm_kernel4_3iiiiiPdiS_iS_i_param_3,
	.param .u32 _Z15dgemm_kernel4_3iiiiiPdiS_iS_i_param_4,
	.param .u64 .ptr .align 1 _Z15dgemm_kernel4_3iiiiiPdiS_iS_i_param_5,
	.param .u32 _Z15dgemm_kernel4_3iiiiiPdiS_iS_i_param_6,
	.param .u64 .ptr .align 1 _Z15dgemm_kernel4_3iiiiiPdiS_iS_i_param_7,
	.param .u32 _Z15dgemm_kernel4_3iiiiiPdiS_iS_i_param_8,
	.param .u64 .ptr .align 1 _Z15dgemm_kernel4_3iiiiiPdiS_iS_i_param_9,
	.param .u32 _Z15dgemm_kernel4_3iiiiiPdiS_iS_i_param_10
)
{
	.reg .pred 	%p<28>;
	.reg .b32 	%r<170>;
	.reg .b64 	%rd<81>;
	.reg .b64 	%fd<163>;

	ld.param.u32 	%r42, [_Z15dgemm_kernel4_3iiiiiPdiS_iS_i_param_2];
	ld.param.u32 	%r43, [_Z15dgemm_kernel4_3iiiiiPdiS_iS_i_param_3];
	ld.param.u32 	%r44, [_Z15dgemm_kernel4_3iiiiiPdiS_iS_i_param_4];
	ld.param.u64 	%rd15, [_Z15dgemm_kernel4_3iiiiiPdiS_iS_i_param_5];
	ld.param.u32 	%r45, [_Z15dgemm_kernel4_3iiiiiPdiS_iS_i_param_6];
	ld.param.u64 	%rd16, [_Z15dgemm_kernel4_3iiiiiPdiS_iS_i_param_7];
	ld.param.u64 	%rd17, [_Z15dgemm_kernel4_3iiiiiPdiS_iS_i_param_9];
	cvta.to.global.u64 	%rd18, %rd15;
	cvta.to.global.u64 	%rd19, %rd17;
	cvta.to.global.u64 	%rd77, %rd16;
	mov.u32 	%r46, %ctaid.x;
	mov.u32 	%r47, %ntid.x;
	mul.lo.s32 	%r48, %r46, %r47;
	cvt.u64.u32 	%rd20, %r48;
	mov.u32 	%r49, %tid.x;
	cvt.u64.u32 	%rd2, %r49;
	add.s64 	%rd21, %rd20, %rd2;
	shl.b64 	%rd22, %rd21, 3;
	add.s64 	%rd3, %rd18, %rd22;
	add.s64 	%rd4, %rd19, %rd22;
	setp.lt.s32 	%p1, %r44, 1;
	@%p1 bra 	$L__BB7_13;
	and.b32  	%r1, %r44, 15;
	setp.lt.u32 	%p2, %r44, 16;
	mov.b32 	%r158, 0;
	@%p2 bra 	$L__BB7_4;
	and.b32  	%r158, %r44, 2147483632;
	mov.b32 	%r156, 0;
	cvt.u32.u64 	%r52, %rd2;
	mul.wide.s32 	%rd25, %r45, 8;
$L__BB7_3:
	.pragma "nounroll";
	mul.lo.s32 	%r53, %r156, %r45;
	mul.wide.s32 	%rd23, %r53, 8;
	add.s64 	%rd24, %rd3, %rd23;
	ld.global.f64 	%fd50, [%rd24];
	mad.lo.s32 	%r54, %r156, %r43, %r52;
	shl.b32 	%r55, %r54, 3;
	mov.u32 	%r56, cache;
	add.s32 	%r57, %r56, %r55;
	st.shared.f64 	[%r57], %fd50;
	add.s64 	%rd26, %rd24, %rd25;
	ld.global.f64 	%fd51, [%rd26];
	shl.b32 	%r58, %r43, 3;
	add.s32 	%r59, %r57, %r58;
	st.shared.f64 	[%r59], %fd51;
	add.s64 	%rd27, %rd26, %rd25;
	ld.global.f64 	%fd52, [%rd27];
	add.s32 	%r60, %r59, %r58;
	st.shared.f64 	[%r60], %fd52;
	add.s64 	%rd28, %rd27, %rd25;
	ld.global.f64 	%fd53, [%rd28];
	add.s32 	%r61, %r60, %r58;
	st.shared.f64 	[%r61], %fd53;
	add.s64 	%rd29, %rd28, %rd25;
	ld.global.f64 	%fd54, [%rd29];
	add.s32 	%r62, %r61, %r58;
	st.shared.f64 	[%r62], %fd54;
	add.s64 	%rd30, %rd29, %rd25;
	ld.global.f64 	%fd55, [%rd30];
	add.s32 	%r63, %r62, %r58;
	st.shared.f64 	[%r63], %fd55;
	add.s64 	%rd31, %rd30, %rd25;
	ld.global.f64 	%fd56, [%rd31];
	add.s32 	%r64, %r63, %r58;
	st.shared.f64 	[%r64], %fd56;
	add.s64 	%rd32, %rd31, %rd25;
	ld.global.f64 	%fd57, [%rd32];
	add.s32 	%r65, %r64, %r58;
	st.shared.f64 	[%r65], %fd57;
	add.s64 	%rd33, %rd32, %rd25;
	ld.global.f64 	%fd58, [%rd33];
	add.s32 	%r66, %r65, %r58;
	st.shared.f64 	[%r66], %fd58;
	add.s64 	%rd34, %rd33, %rd25;
	ld.global.f64 	%fd59, [%rd34];
	add.s32 	%r67, %r66, %r58;
	st.shared.f64 	[%r67], %fd59;
	add.s64 	%rd35, %rd34, %rd25;
	ld.global.f64 	%fd60, [%rd35];
	add.s32 	%r68, %r67, %r58;
	st.shared.f64 	[%r68], %fd60;
	add.s64 	%rd36, %rd35, %rd25;
	ld.global.f64 	%fd61, [%rd36];
	add.s32 	%r69, %r68, %r58;
	st.shared.f64 	[%r69], %fd61;
	add.s64 	%rd37, %rd36, %rd25;
	ld.global.f64 	%fd62, [%rd37];
	add.s32 	%r70, %r69, %r58;
	st.shared.f64 	[%r70], %fd62;
	add.s64 	%rd38, %rd37, %rd25;
	ld.global.f64 	%fd63, [%rd38];
	add.s32 	%r71, %r70, %r58;
	st.shared.f64 	[%r71], %fd63;
	add.s64 	%rd39, %rd38, %rd25;
	ld.global.f64 	%fd64, [%rd39];
	add.s32 	%r72, %r71, %r58;
	st.shared.f64 	[%r72], %fd64;
	add.s64 	%rd40, %rd39, %rd25;
	ld.global.f64 	%fd65, [%rd40];
	add.s32 	%r73, %r72, %r58;
	st.shared.f64 	[%r73], %fd65;
	add.s32 	%r156, %r156, 16;
	setp.ne.s32 	%p3, %r156, %r158;
	@%p3 bra 	$L__BB7_3;
$L__BB7_4:
	setp.eq.s32 	%p4, %r1, 0;
	@%p4 bra 	$L__BB7_13;
	and.b32  	%r6, %r44, 7;
	setp.lt.u32 	%p5, %r1, 8;
	@%p5 bra 	$L__BB7_7;
	cvt.u32.u64 	%r74, %rd2;
	mul.lo.s32 	%r75, %r158, %r45;
	mul.wide.s32 	%rd41, %r75, 8;
	add.s64 	%rd42, %rd3, %rd41;
	ld.global.f64 	%fd66, [%rd42];
	mad.lo.s32 	%r76, %r158, %r43, %r74;
	shl.b32 	%r77, %r76, 3;
	mov.u32 	%r78, cache;
	add.s32 	%r79, %r78, %r77;
	st.shared.f64 	[%r79], %fd66;
	mul.wide.s32 	%rd43, %r45, 8;
	add.s64 	%rd44, %rd42, %rd43;
	ld.global.f64 	%fd67, [%rd44];
	shl.b32 	%r80, %r43, 3;
	add.s32 	%r81, %r79, %r80;
	st.shared.f64 	[%r81], %fd67;
	add.s64 	%rd45, %rd44, %rd43;
	ld.global.f64 	%fd68, [%rd45];
	add.s32 	%r82, %r81, %r80;
	st.shared.f64 	[%r82], %fd68;
	add.s64 	%rd46, %rd45, %rd43;
	ld.global.f64 	%fd69, [%rd46];
	add.s32 	%r83, %r82, %r80;
	st.shared.f64 	[%r83], %fd69;
	add.s64 	%rd47, %rd46, %rd43;
	ld.global.f64 	%fd70, [%rd47];
	add.s32 	%r84, %r83, %r80;
	st.shared.f64 	[%r84], %fd70;
	add.s64 	%rd48, %rd47, %rd43;
	ld.global.f64 	%fd71, [%rd48];
	add.s32 	%r85, %r84, %r80;
	st.shared.f64 	[%r85], %fd71;
	add.s64 	%rd49, %rd48, %rd43;
	ld.global.f64 	%fd72, [%rd49];
	add.s32 	%r86, %r85, %r80;
	st.shared.f64 	[%r86], %fd72;
	add.s64 	%rd50, %rd49, %rd43;
	ld.global.f64 	%fd73, [%rd50];
	add.s32 	%r87, %r86, %r80;
	st.shared.f64 	[%r87], %fd73;
	add.s32 	%r158, %r158, 8;
$L__BB7_7:
	setp.eq.s32 	%p6, %r6, 0;
	@%p6 bra 	$L__BB7_13;
	and.b32  	%r9, %r44, 3;
	setp.lt.u32 	%p7, %r6, 4;
	@%p7 bra 	$L__BB7_10;
	cvt.u32.u64 	%r88, %rd2;
	mul.lo.s32 	%r89, %r158, %r45;
	mul.wide.s32 	%rd51, %r89, 8;
	add.s64 	%rd52, %rd3, %rd51;
	ld.global.f64 	%fd74, [%rd52];
	mad.lo.s32 	%r90, %r158, %r43, %r88;
	shl.b32 	%r91, %r90, 3;
	mov.u32 	%r92, cache;
	add.s32 	%r93, %r92, %r91;
	st.shared.f64 	[%r93], %fd74;
	mul.wide.s32 	%rd53, %r45, 8;
	add.s64 	%rd54, %rd52, %rd53;
	ld.global.f64 	%fd75, [%rd54];
	shl.b32 	%r94, %r43, 3;
	add.s32 	%r95, %r93, %r94;
	st.shared.f64 	[%r95], %fd75;
	add.s64 	%rd55, %rd54, %rd53;
	ld.global.f64 	%fd76, [%rd55];
	add.s32 	%r96, %r95, %r94;
	st.shared.f64 	[%r96], %fd76;
	add.s64 	%rd56, %rd55, %rd53;
	ld.global.f64 	%fd77, [%rd56];
	add.s32 	%r97, %r96, %r94;
	st.shared.f64 	[%r97], %fd77;
	add.s32 	%r158, %r158, 4;
$L__BB7_10:
	setp.eq.s32 	%p8, %r9, 0;
	@%p8 bra 	$L__BB7_13;
	mov.b32 	%r161, 0;
	cvt.u32.u64 	%r99, %rd2;
	mov.u32 	%r103, cache;
$L__BB7_12:
	.pragma "nounroll";
	mul.lo.s32 	%r100, %r158, %r45;
	mul.wide.s32 	%rd57, %r100, 8;
	add.s64 	%rd58, %rd3, %rd57;
	ld.global.f64 	%fd78, [%rd58];
	mad.lo.s32 	%r101, %r158, %r43, %r99;
	shl.b32 	%r102, %r101, 3;
	add.s32 	%r104, %r103, %r102;
	st.shared.f64 	[%r104], %fd78;
	add.s32 	%r158, %r158, 1;
	add.s32 	%r161, %r161, 1;
	setp.ne.s32 	%p9, %r161, %r9;
	@%p9 bra 	$L__BB7_12;
$L__BB7_13:
	mul.lo.s32 	%r105, %r44, %r43;
	shl.b32 	%r106, %r105, 3;
	mov.u32 	%r107, cache;
	add.s32 	%r16, %r107, %r106;
	cvt.u32.u64 	%r108, %rd2;
	mul.lo.s32 	%r17, %r45, %r44;
	shl.b64 	%rd59, %rd2, 3;
	add.s64 	%rd60, %rd77, %rd59;
	ld.global.f64 	%fd80, [%rd60];
	shl.b32 	%r109, %r108, 3;
	add.s32 	%r18, %r16, %r109;
	st.shared.f64 	[%r18], %fd80;
	setp.lt.s32 	%p10, %r42, 1;
	mov.f64 	%fd148, 0d0000000000000000;
	@%p10 bra 	$L__BB7_24;
	add.s32 	%r19, %r107, %r109;
	shl.b32 	%r20, %r43, 3;
	add.s32 	%r21, %r19, %r20;
	add.s32 	%r22, %r21, %r20;
	and.b32  	%r23, %r44, 7;
	and.b32  	%r24, %r44, 2147483640;
	mul.wide.s32 	%rd5, %r45, 8;
	mul.wide.s32 	%rd61, %r17, 8;
	add.s64 	%rd80, %rd3, %rd61;
	mov.f64 	%fd148, 0d0000000000000000;
	mov.b32 	%r162, 0;
	mul.wide.s32 	%rd62, %r43, 8;
$L__BB7_15:
	mov.u32 	%r169, %r162;
	setp.lt.s32 	%p11, %r43, 1;
	add.s64 	%rd77, %rd77, %rd62;
	shl.b64 	%rd63, %rd2, 3;
	add.s64 	%rd64, %rd77, %rd63;
	ld.global.f64 	%fd6, [%rd64];
	add.s32 	%r162, %r169, %r43;
	@%p11 bra 	$L__BB7_23;
	setp.gt.s32 	%p12, %r44, 0;
	@%p12 bra 	$L__BB7_25;
	add.s32 	%r168, %r44, %r169;
$L__BB7_18:
	add.s32 	%r169, %r169, %r44;
	setp.ge.s32 	%p13, %r168, %r42;
	@%p13 bra 	$L__BB7_20;
	ld.global.f64 	%fd158, [%rd80];
	add.s64 	%rd65, %rd80, %rd5;
	ld.global.f64 	%fd159, [%rd65];
	mul.wide.s32 	%rd66, %r45, 16;
	add.s64 	%rd67, %rd80, %rd66;
	ld.global.f64 	%fd160, [%rd67];
	mul.wide.s32 	%rd68, %r45, 24;
	add.s64 	%rd69, %rd80, %rd68;
	ld.global.f64 	%fd161, [%rd69];
$L__BB7_20:
	@%p13 bra 	$L__BB7_22;
	st.shared.f64 	[%r19], %fd158;
	st.shared.f64 	[%r21], %fd159;
	st.shared.f64 	[%r22], %fd160;
	add.s32 	%r114, %r22, %r20;
	st.shared.f64 	[%r114], %fd161;
$L__BB7_22:
	add.s32 	%r168, %r168, %r44;
	mul.wide.s32 	%rd70, %r17, 8;
	add.s64 	%rd80, %rd80, %rd70;
	setp.lt.s32 	%p15, %r169, %r162;
	@%p15 bra 	$L__BB7_18;
$L__BB7_23:
	bar.sync 	0;
	st.shared.f64 	[%r18], %fd6;
	bar.sync 	0;
	setp.lt.s32 	%p27, %r162, %r42;
	@%p27 bra 	$L__BB7_15;
$L__BB7_24:
	st.global.f64 	[%rd4], %fd148;
	ret;
$L__BB7_25:
	mov.u32 	%r163, %r169;
$L__BB7_26:
	add.s32 	%r29, %r163, %r44;
	setp.ge.s32 	%p16, %r29, %r42;
	@%p16 bra 	$L__BB7_28;
	ld.global.f64 	%fd158, [%rd80];
	mul.wide.s32 	%rd71, %r45, 8;
	add.s64 	%rd72, %rd80, %rd71;
	ld.global.f64 	%fd159, [%rd72];
	add.s64 	%rd73, %rd72, %rd5;
	ld.global.f64 	%fd160, [%rd73];
	add.s64 	%rd74, %rd73, %rd5;
	ld.global.f64 	%fd161, [%rd74];
$L__BB7_28:
	setp.lt.u32 	%p17, %r44, 8;
	sub.s32 	%r32, %r163, %r169;
	mov.b32 	%r166, 0;
	@%p17 bra 	$L__BB7_33;
	mov.b32 	%r164, 0;
	bra.uni 	$L__BB7_32;
$L__BB7_30:
	st.shared.f64 	[%r19], %fd158;
	st.shared.f64 	[%r21], %fd159;
	st.shared.f64 	[%r22], %fd160;
	add.s32 	%r155, %r22, %r20;
	st.shared.f64 	[%r155], %fd161;
$L__BB7_31:
	mul.wide.s32 	%rd75, %r17, 8;
	add.s64 	%rd80, %rd80, %rd75;
	setp.lt.s32 	%p26, %r29, %r162;
	mov.u32 	%r163, %r29;
	@%p26 bra 	$L__BB7_26;
	bra.uni 	$L__BB7_23;
$L__BB7_32:
	.pragma "nounroll";
	mul.lo.s32 	%r117, %r164, %r43;
	shl.b32 	%r118, %r117, 3;
	add.s32 	%r119, %r19, %r118;
	ld.shared.f64 	%fd84, [%r119];
	add.s32 	%r120, %r32, %r164;
	shl.b32 	%r121, %r120, 3;
	add.s32 	%r122, %r16, %r121;
	ld.shared.f64 	%fd85, [%r122];
	fma.rn.f64 	%fd86, %fd84, %fd85, %fd148;
	add.s32 	%r123, %r119, %r20;
	ld.shared.f64 	%fd87, [%r123];
	ld.shared.f64 	%fd88, [%r122+8];
	fma.rn.f64 	%fd89, %fd87, %fd88, %fd86;
	add.s32 	%r124, %r123, %r20;
	ld.shared.f64 	%fd90, [%r124];
	ld.shared.f64 	%fd91, [%r122+16];
	fma.rn.f64 	%fd92, %fd90, %fd91, %fd89;
	add.s32 	%r125, %r124, %r20;
	ld.shared.f64 	%fd93, [%r125];
	ld.shared.f64 	%fd94, [%r122+24];
	fma.rn.f64 	%fd95, %fd93, %fd94, %fd92;
	add.s32 	%r126, %r125, %r20;
	ld.shared.f64 	%fd96, [%r126];
	ld.shared.f64 	%fd97, [%r122+32];
	fma.rn.f64 	%fd98, %fd96, %fd97, %fd95;
	add.s32 	%r127, %r126, %r20;
	ld.shared.f64 	%fd99, [%r127];
	ld.shared.f64 	%fd100, [%r122+40];
	fma.rn.f64 	%fd101, %fd99, %fd100, %fd98;
	add.s32 	%r128, %r127, %r20;
	ld.shared.f64 	%fd102, [%r128];
	ld.shared.f64 	%fd103, [%r122+48];
	fma.rn.f64 	%fd104, %fd102, %fd103, %fd101;
	add.s32 	%r129, %r128, %r20;
	ld.shared.f64 	%fd105, [%r129];
	ld.shared.f64 	%fd106, [%r122+56];
	fma.rn.f64 	%fd148, %fd105, %fd106, %fd104;
	add.s32 	%r164, %r164, 8;
	setp.eq.s32 	%p18, %r164, %r24;
	mov.u32 	%r166, %r24;
	@%p18 bra 	$L__BB7_33;
	bra.uni 	$L__BB7_32;
$L__BB7_33:
	setp.eq.s32 	%p19, %r23, 0;
	@%p19 bra 	$L__BB7_41;
	add.s32 	%r130, %r23, -1;
	setp.lt.u32 	%p20, %r130, 3;
	@%p20 bra 	$L__BB7_36;
	mul.lo.s32 	%r131, %r166, %r43;
	shl.b32 	%r132, %r131, 3;
	add.s32 	%r133, %r19, %r132;
	ld.shared.f64 	%fd108, [%r133];
	add.s32 	%r134, %r32, %r166;
	shl.b32 	%r135, %r134, 3;
	add.s32 	%r136, %r16, %r135;
	ld.shared.f64 	%fd109, [%r136];
	fma.rn.f64 	%fd110, %fd108, %fd109, %fd148;
	add.s32 	%r137, %r133, %r20;
	ld.shared.f64 	%fd111, [%r137];
	ld.shared.f64 	%fd112, [%r136+8];
	fma.rn.f64 	%fd113, %fd111, %fd112, %fd110;
	add.s32 	%r138, %r137, %r20;
	ld.shared.f64 	%fd114, [%r138];
	ld.shared.f64 	%fd115, [%r136+16];
	fma.rn.f64 	%fd116, %fd114, %fd115, %fd113;
	add.s32 	%r139, %r138, %r20;
	ld.shared.f64 	%fd117, [%r139];
	ld.shared.f64 	%fd118, [%r136+24];
	fma.rn.f64 	%fd148, %fd117, %fd118, %fd116;
	add.s32 	%r166, %r166, 4;
$L__BB7_36:
	and.b32  	%r140, %r44, 3;
	setp.eq.s32 	%p21, %r140, 0;
	@%p21 bra 	$L__BB7_41;
	setp.eq.s32 	%p22, %r140, 1;
	@%p22 bra 	$L__BB7_39;
	mul.lo.s32 	%r141, %r166, %r43;
	shl.b32 	%r142, %r141, 3;
	add.s32 	%r143, %r19, %r142;
	ld.shared.f64 	%fd120, [%r143];
	add.s32 	%r144, %r32, %r166;
	shl.b32 	%r145, %r144, 3;
	add.s32 	%r146, %r16, %r145;
	ld.shared.f64 	%fd121, [%r146];
	fma.rn.f64 	%fd122, %fd120, %fd121, %fd148;
	add.s32 	%r147, %r143, %r20;
	ld.shared.f64 	%fd123, [%r147];
	ld.shared.f64 	%fd124, [%r146+8];
	fma.rn.f64 	%fd148, %fd123, %fd124, %fd122;
	add.s32 	%r166, %r166, 2;
$L__BB7_39:
	and.b32  	%r148, %r44, 1;
	setp.eq.b32 	%p23, %r148, 1;
	not.pred 	%p24, %p23;
	@%p24 bra 	$L__BB7_41;
	mul.lo.s32 	%r149, %r166, %r43;
	shl.b32 	%r150, %r149, 3;
	add.s32 	%r151, %r19, %r150;
	ld.shared.f64 	%fd125, [%r151];
	add.s32 	%r152, %r32, %r166;
	shl.b32 	%r153, %r152, 3;
	add.s32 	%r154, %r16, %r153;
	ld.shared.f64 	%fd126, [%r154];
	fma.rn.f64 	%fd148, %fd125, %fd126, %fd148;
$L__BB7_41:
	setp.lt.s32 	%p25, %r29, %r42;
	@%p25 bra 	$L__BB7_30;
	bra.uni 	$L__BB7_31;

}


// ===== COMPILED SASS (sm_100) =====

	.target	sm_100

	.elftype	@"ET_EXEC"


//--------------------- .note.nv.tkinfo           --------------------------
	.section	.note.nv.tkinfo,"",@"SHT_NOTE"
	.sectionflags	@"SHF_NOTE_NV_TKINFO"
	.tkinfo
        /*0018*/ 	.word	0x00000002
        /*0030*/ 	.string	""
        /*0030*/ 	.string	"ptxas"
        /*0030*/ 	.string	"Cuda compilation tools, release 13.0, V13.0.88"
        /*0030*/ 	.string	"Build cuda_13.0.r13.0/compiler.36424714_0"
        /*0030*/ 	.string	"-arch sm_100 -m 64 "



//--------------------- .note.nv.cuinfo           --------------------------
	.section	.note.nv.cuinfo,"",@"SHT_NOTE"
	.sectionflags	@"SHF_NOTE_NV_CUINFO"
        /*0018*/ 	.short	0x0002
        /*001a*/ 	.short	0x0064
        /*001c*/ 	.short	0x0082
	.zero		2


//--------------------- .nv.info                  --------------------------
	.section	.nv.info,"",@"SHT_CUDA_INFO"
	.align	4


	//----- nvinfo : EIATTR_REGCOUNT
	.align		4
        /*0000*/ 	.byte	0x04, 0x2f
        /*0002*/ 	.short	(.L_1 - .L_0)
	.align		4
.L_0:
        /*0004*/ 	.word	index@(_Z13dgemm_kernel2iiiPdiS_iS_i)
        /*0008*/ 	.word	0x00000020


	//----- nvinfo : EIATTR_FRAME_SIZE
	.align		4
.L_1:
        /*000c*/ 	.byte	0x04, 0x11
        /*000e*/ 	.short	(.L_3 - .L_2)
	.align		4
.L_2:
        /*0010*/ 	.word	index@(_Z13dgemm_kernel2iiiPdiS_iS_i)
        /*0014*/ 	.word	0x00000000


	//----- nvinfo : EIATTR_REGCOUNT
	.align		4
.L_3:
        /*0018*/ 	.byte	0x04, 0x2f
        /*001a*/ 	.short	(.L_5 - .L_4)
	.align		4
.L_4:
        /*001c*/ 	.word	index@(_Z18dgemm_kernel2_sassiiiPdiS_iS_i)
        /*0020*/ 	.word	0x00000020


	//----- nvinfo : EIATTR_FRAME_SIZE
	.align		4
.L_5:
        /*0024*/ 	.byte	0x04, 0x11
        /*0026*/ 	.short	(.L_7 - .L_6)
	.align		4
.L_6:
        /*0028*/ 	.word	index@(_Z18dgemm_kernel2_sassiiiPdiS_iS_i)
        /*002c*/ 	.word	0x00000000


	//----- nvinfo : EIATTR_REGCOUNT
	.align		4
.L_7:
        /*0030*/ 	.byte	0x04, 0x2f
        /*0032*/ 	.short	(.L_9 - .L_8)
	.align		4
.L_8:
        /*0034*/ 	.word	index@(_Z15dgemm_kernel2_1iiiPdiS_iS_i)
        /*0038*/ 	.word	0x00000020


	//----- nvinfo : EIATTR_FRAME_SIZE
	.align		4
.L_9:
        /*003c*/ 	.byte	0x04, 0x11
        /*003e*/ 	.short	(.L_11 - .L_10)
	.align		4
.L_10:
        /*0040*/ 	.word	index@(_Z15dgemm_kernel2_1iiiPdiS_iS_i)
        /*0044*/ 	.word	0x00000000


	//----- nvinfo : EIATTR_REGCOUNT
	.align		4
.L_11:
        /*0048*/ 	.byte	0x04, 0x2f
        /*004a*/ 	.short	(.L_13 - .L_12)
	.align		4
.L_12:
        /*004c*/ 	.word	index@(_Z13dgemm_kernel3iiiiPdiS_iS_i)
        /*0050*/ 	.word	0x00000020


	//----- nvinfo : EIATTR_FRAME_SIZE
	.align		4
.L_13:
        /*0054*/ 	.byte	0x04, 0x11
        /*0056*/ 	.short	(.L_15 - .L_14)
	.align		4
.L_14:
        /*0058*/ 	.word	index@(_Z13dgemm_kernel3iiiiPdiS_iS_i)
        /*005c*/ 	.word	0x00000000


	//----- nvinfo : EIATTR_REGCOUNT
	.align		4
.L_15:
        /*0060*/ 	.byte	0x04, 0x2f
        /*0062*/ 	.short	(.L_17 - .L_16)
	.align		4
.L_16:
        /*0064*/ 	.word	index@(_Z13dgemm_kernel4iiiiPdiS_iS_i)
        /*0068*/ 	.word	0x00000040


	//----- nvinfo : EIATTR_FRAME_SIZE
	.align		4
.L_17:
        /*006c*/ 	.byte	0x04, 0x11
        /*006e*/ 	.short	(.L_19 - .L_18)
	.align		4
.L_18:
        /*0070*/ 	.word	index@(_Z13dgemm_kernel4iiiiPdiS_iS_i)
        /*0074*/ 	.word	0x00000000


	//----- nvinfo : EIATTR_REGCOUNT
	.align		4
.L_19:
        /*0078*/ 	.byte	0x04, 0x2f
        /*007a*/ 	.short	(.L_21 - .L_20)
	.align		4
.L_20:
        /*007c*/ 	.word	index@(_Z15dgemm_kernel4_1iiiiiPdiS_iS_i)
        /*0080*/ 	.word	0x00000028


	//----- nvinfo : EIATTR_FRAME_SIZE
	.align		4
.L_21:
        /*0084*/ 	.byte	0x04, 0x11
        /*0086*/ 	.short	(.L_23 - .L_22)
	.align		4
.L_22:
        /*0088*/ 	.word	index@(_Z15dgemm_kernel4_1iiiiiPdiS_iS_i)
        /*008c*/ 	.word	0x00000000


	//----- nvinfo : EIATTR_REGCOUNT
	.align		4
.L_23:
        /*0090*/ 	.byte	0x04, 0x2f
        /*0092*/ 	.short	(.L_25 - .L_24)
	.align		4
.L_24:
        /*0094*/ 	.word	index@(_Z15dgemm_kernel4_2iiiiiPdiS_iS_i)
        /*0098*/ 	.word	0x00000020


	//----- nvinfo : EIATTR_FRAME_SIZE
	.align		4
.L_25:
        /*009c*/ 	.byte	0x04, 0x11
        /*009e*/ 	.short	(.L_27 - .L_26)
	.align		4
.L_26:
        /*00a0*/ 	.word	index@(_Z15dgemm_kernel4_2iiiiiPdiS_iS_i)
        /*00a4*/ 	.word	0x00000000


	//----- nvinfo : EIATTR_REGCOUNT
	.align		4
.L_27:
        /*00a8*/ 	.byte	0x04, 0x2f
        /*00aa*/ 	.short	(.L_29 - .L_28)
	.align		4
.L_28:
        /*00ac*/ 	.word	index@(_Z15dgemm_kernel4_3iiiiiPdiS_iS_i)
        /*00b0*/ 	.word	0x00000028


	//----- nvinfo : EIATTR_FRAME_SIZE
	.align		4
.L_29:
        /*00b4*/ 	.byte	0x04, 0x11
        /*00b6*/ 	.short	(.L_31 - .L_30)
	.align		4
.L_30:
        /*00b8*/ 	.word	index@(_Z15dgemm_kernel4_3iiiiiPdiS_iS_i)
        /*00bc*/ 	.word	0x00000000


	//----- nvinfo : EIATTR_MIN_STACK_SIZE
	.align		4
.L_31:
        /*00c0*/ 	.byte	0x04, 0x12
        /*00c2*/ 	.short	(.L_33 - .L_32)
	.align		4
.L_32:
        /*00c4*/ 	.word	index@(_Z15dgemm_kernel4_3iiiiiPdiS_iS_i)
        /*00c8*/ 	.word	0x00000000


	//----- nvinfo : EIATTR_MIN_STACK_SIZE
	.align		4
.L_33:
        /*00cc*/ 	.byte	0x04, 0x12
        /*00ce*/ 	.short	(.L_35 - .L_34)
	.align		4
.L_34:
        /*00d0*/ 	.word	index@(_Z15dgemm_kernel4_2iiiiiPdiS_iS_i)
        /*00d4*/ 	.word	0x00000000


	//----- nvinfo : EIATTR_MIN_STACK_SIZE
	.align		4
.L_35:
        /*00d8*/ 	.byte	0x04, 0x12
        /*00da*/ 	.short	(.L_37 - .L_36)
	.align		4
.L_36:
        /*00dc*/ 	.word	index@(_Z15dgemm_kernel4_1iiiiiPdiS_iS_i)
        /*00e0*/ 	.word	0x00000000


	//----- nvinfo : EIATTR_MIN_STACK_SIZE
	.align		4
.L_37:
        /*00e4*/ 	.byte	0x04, 0x12
        /*00e6*/ 	.short	(.L_39 - .L_38)
	.align		4
.L_38:
        /*00e8*/ 	.word	index@(_Z13dgemm_kernel4iiiiPdiS_iS_i)
        /*00ec*/ 	.word	0x00000000


	//----- nvinfo : EIATTR_MIN_STACK_SIZE
	.align		4
.L_39:
        /*00f0*/ 	.byte	0x04, 0x12
        /*00f2*/ 	.short	(.L_41 - .L_40)
	.align		4
.L_40:
        /*00f4*/ 	.word	index@(_Z13dgemm_kernel3iiiiPdiS_iS_i)
        /*00f8*/ 	.word	0x00000000


	//----- nvinfo : EIATTR_MIN_STACK_SIZE
	.align		4
.L_41:
        /*00fc*/ 	.byte	0x04, 0x12
        /*00fe*/ 	.short	(.L_43 - .L_42)
	.align		4
.L_42:
        /*0100*/ 	.word	index@(_Z15dgemm_kernel2_1iiiPdiS_iS_i)
        /*0104*/ 	.word	0x00000000


	//----- nvinfo : EIATTR_MIN_STACK_SIZE
	.align		4
.L_43:
        /*0108*/ 	.byte	0x04, 0x12
        /*010a*/ 	.short	(.L_45 - .L_44)
	.align		4
.L_44:
        /*010c*/ 	.word	index@(_Z18dgemm_kernel2_sassiiiPdiS_iS_i)
        /*0110*/ 	.word	0x00000000


	//----- nvinfo : EIATTR_MIN_STACK_SIZE
	.align		4
.L_45:
        /*0114*/ 	.byte	0x04, 0x12
        /*0116*/ 	.short	(.L_47 - .L_46)
	.align		4
.L_46:
        /*0118*/ 	.word	index@(_Z13dgemm_kernel2iiiPdiS_iS_i)
        /*011c*/ 	.word	0x00000000
.L_47:


//--------------------- .nv.compat                --------------------------
	.section	.nv.compat,"",@"SHT_CUDA_COMPAT_INFO"
	.align	4
        /*0000*/ 	.byte	0x02, 0x09, 0x00, 0x00, 0x02, 0x02, 0x01, 0x00, 0x02, 0x05, 0x05, 0x00, 0x03, 0x07, 0x01, 0x01
        /*0010*/ 	.byte	0x02, 0x03, 0x00, 0x00, 0x02, 0x06, 0x01, 0x00, 0x04, 0x0b, 0x08, 0x00, 0x01, 0x00, 0x00, 0x00
        /*0020*/ 	.byte	0x00, 0x00, 0x00, 0x00


//--------------------- .nv.info._Z15dgemm_kernel4_3iiiiiPdiS_iS_i --------------------------
	.section	.nv.info._Z15dgemm_kernel4_3iiiiiPdiS_iS_i,"",@"SHT_CUDA_INFO"
	.sectionflags	@""
	.align	4


	//----- nvinfo : EIATTR_CUDA_API_VERSION
	.align		4
        /*0000*/ 	.byte	0x04, 0x37
        /*0002*/ 	.short	(.L_49 - .L_48)
.L_48:
        /*0004*/ 	.word	0x00000082


	//----- nvinfo : EIATTR_KPARAM_INFO
	.align		4
.L_49:
        /*0008*/ 	.byte	0x04, 0x17
        /*000a*/ 	.short	(.L_51 - .L_50)
.L_50:
        /*000c*/ 	.word	0x00000000
        /*0010*/ 	.short	0x000a
        /*0012*/ 	.short	0x0040
        /*0014*/ 	.byte	0x00, 0xf0, 0x11, 0x00


	//----- nvinfo : EIATTR_KPARAM_INFO
	.align		4
.L_51:
        /*0018*/ 	.byte	0x04, 0x17
        /*001a*/ 	.short	(.L_53 - .L_52)
.L_52:
        /*001c*/ 	.word	0x00000000
        /*0020*/ 	.short	0x0009
        /*0022*/ 	.short	0x0038
        /*0024*/ 	.byte	0x00, 0xf5, 0x21, 0x00


	//----- nvinfo : EIATTR_KPARAM_INFO
	.align		4
.L_53:
        /*0028*/ 	.byte	0x04, 0x17
        /*002a*/ 	.short	(.L_55 - .L_54)
.L_54:
        /*002c*/ 	.word	0x00000000
        /*0030*/ 	.short	0x0008
        /*0032*/ 	.short	0x0030
        /*0034*/ 	.byte	0x00, 0xf0, 0x11, 0x00


	//----- nvinfo : EIATTR_KPARAM_INFO
	.align		4
.L_55:
        /*0038*/ 	.byte	0x04, 0x17
        /*003a*/ 	.short	(.L_57 - .L_56)
.L_56:
        /*003c*/ 	.word	0x00000000
        /*0040*/ 	.short	0x0007
        /*0042*/ 	.short	0x0028
        /*0044*/ 	.byte	0x00, 0xf5, 0x21, 0x00


	//----- nvinfo : EIATTR_KPARAM_INFO
	.align		4
.L_57:
        /*0048*/ 	.byte	0x04, 0x17
        /*004a*/ 	.short	(.L_59 - .L_58)
.L_58:
        /*004c*/ 	.word	0x00000000
        /*0050*/ 	.short	0x0006
        /*0052*/ 	.short	0x0020
        /*0054*/ 	.byte	0x00, 0xf0, 0x11, 0x00


	//----- nvinfo : EIATTR_KPARAM_INFO
	.align		4
.L_59:
        /*0058*/ 	.byte	0x04, 0x17
        /*005a*/ 	.short	(.L_61 - .L_60)
.L_60:
        /*005c*/ 	.word	0x00000000
        /*0060*/ 	.short	0x0005
        /*0062*/ 	.short	0x0018
        /*0064*/ 	.byte	0x00, 0xf5, 0x21, 0x00


	//----- nvinfo : EIATTR_KPARAM_INFO
	.align		4
.L_61:
        /*0068*/ 	.byte	0x04, 0x17
        /*006a*/ 	.short	(.L_63 - .L_62)
.L_62:
        /*006c*/ 	.word	0x00000000
        /*0070*/ 	.short	0x0004
        /*0072*/ 	.short	0x0010
        /*0074*/ 	.byte	0x00, 0xf0, 0x11, 0x00


	//----- nvinfo : EIATTR_KPARAM_INFO
	.align		4
.L_63:
        /*0078*/ 	.byte	0x04, 0x17
        /*007a*/ 	.short	(.L_65 - .L_64)
.L_64:
        /*007c*/ 	.word	0x00000000
        /*0080*/ 	.short	0x0003
        /*0082*/ 	.short	0x000c
        /*0084*/ 	.byte	0x00, 0xf0, 0x11, 0x00


	//----- nvinfo : EIATTR_KPARAM_INFO
	.align		4
.L_65:
        /*0088*/ 	.byte	0x04, 0x17
        /*008a*/ 	.short	(.L_67 - .L_66)
.L_66:
        /*008c*/ 	.word	0x00000000
        /*0090*/ 	.short	0x0002
        /*0092*/ 	.short	0x0008
        /*0094*/ 	.byte	0x00, 0xf0, 0x11, 0x00


	//----- nvinfo : EIATTR_KPARAM_INFO
	.align		4
.L_67:
        /*0098*/ 	.byte	0x04, 0x17
        /*009a*/ 	.short	(.L_69 - .L_68)
.L_68:
        /*009c*/ 	.word	0x00000000
        /*00a0*/ 	.short	0x0001
        /*00a2*/ 	.short	0x0004
        /*00a4*/ 	.byte	0x00, 0xf0, 0x11, 0x00


	//----- nvinfo : EIATTR_KPARAM_INFO
	.align		4
.L_69:
        /*00a8*/ 	.byte	0x04, 0x17
        /*00aa*/ 	.short	(.L_71 - .L_70)
.L_70:
        /*00ac*/ 	.word	0x00000000
        /*00b0*/ 	.short	0x0000
        /*00b2*/ 	.short	0x0000
        /*00b4*/ 	.byte	0x00, 0xf0, 0x11, 0x00


	//----- nvinfo : EIATTR_SPARSE_MMA_MASK
	.align		4
.L_71:
        /*00b8*/ 	.byte	0x03, 0x50
        /*00ba*/ 	.short	0x0000


	//----- nvinfo : EIATTR_MAXREG_COUNT
	.align		4
        /*00bc*/ 	.byte	0x03, 0x1b
        /*00be*/ 	.short	0x00ff


	//----- nvinfo : EIATTR_NUM_BARRIERS
	.align		4
        /*00c0*/ 	.byte	0x02, 0x4c
        /*00c2*/ 	.byte	0x01
	.zero		1


	//----- nvinfo : EIATTR_MERCURY_ISA_VERSION
	.align		4
        /*00c4*/ 	.byte	0x03, 0x5f
        /*00c6*/ 	.short	0x0101


	//----- nvinfo : EIATTR_VRC_CTA_INIT_COUNT
	.align		4
        /*00c8*/ 	.byte	0x02, 0x4a
	.zero		1
	.zero		1


	//----- nvinfo : EIATTR_EXIT_INSTR_OFFSETS
	.align		4
        /*00cc*/ 	.byte	0x04, 0x1c
        /*00ce*/ 	.short	(.L_73 - .L_72)


	//   ....[0]....
.L_72:
        /*00d0*/ 	.word	0x000017f0


	//----- nvinfo : EIATTR_CBANK_PARAM_SIZE
	.align		4
.L_73:
        /*00d4*/ 	.byte	0x03, 0x19
        /*00d6*/ 	.short	0x0044


	//----- nvinfo : EIATTR_PARAM_CBANK
	.align		4
        /*00d8*/ 	.byte	0x04, 0x0a
        /*00da*/ 	.short	(.L_75 - .L_74)
	.align		4
.L_74:
        /*00dc*/ 	.word	index@(.nv.constant0._Z15dgemm_kernel4_3iiiiiPdiS_iS_i)
        /*00e0*/ 	.short	0x0380
        /*00e2*/ 	.short	0x0044


	//----- nvinfo : EIATTR_SW_WAR
	.align		4
.L_75:
        /*00e4*/ 	.byte	0x04, 0x36
        /*00e6*/ 	.short	(.L_77 - .L_76)
.L_76:
        /*00e8*/ 	.word	0x00000008
.L_77:


//--------------------- .nv.info._Z15dgemm_kernel4_2iiiiiPdiS_iS_i --------------------------
	.section	.nv.info._Z15dgemm_kernel4_2iiiiiPdiS_iS_i,"",@"SHT_CUDA_INFO"
	.sectionflags	@""
	.align	4


	//----- nvinfo : EIATTR_CUDA_API_VERSION
	.align		4
        /*0000*/ 	.byte	0x04, 0x37
        /*0002*/ 	.short	(.L_79 - .L_78)
.L_78:
        /*0004*/ 	.word	0x00000082


	//----- nvinfo : EIATTR_KPARAM_INFO
	.align		4
.L_79:
        /*0008*/ 	.byte	0x04, 0x17
        /*000a*/ 	.short	(.L_81 - .L_80)
.L_80:
        /*000c*/ 	.word	0x00000000
        /*0010*/ 	.short	0x000a
        /*0012*/ 	.short	0x0040
        /*0014*/ 	.byte	0x00, 0xf0, 0x11, 0x00


	//----- nvinfo : EIATTR_KPARAM_INFO
	.align		4
.L_81:
        /*0018*/ 	.byte	0x04, 0x17
        /*001a*/ 	.short	(.L_83 - .L_82)
.L_82:
        /*001c*/ 	.word	0x00000000
        /*0020*/ 	.short	0x0009
        /*0022*/ 	.short	0x0038
        /*0024*/ 	.byte	0x00, 0xf5, 0x21, 0x00


	//----- nvinfo : EIATTR_KPARAM_INFO
	.align		4
.L_83:
        /*0028*/ 	.byte	0x04, 0x17
        /*002a*/ 	.short	(.L_85 - .L_84)
.L_84:
        /*002c*/ 	.word	0x00000000
        /*0030*/ 	.short	0x0008
        /*0032*/ 	.short	0x0030
        /*0034*/ 	.byte	0x00, 0xf0, 0x11, 0x00


	//----- nvinfo : EIATTR_KPARAM_INFO
	.align		4
.L_85:
        /*0038*/ 	.byte	0x04, 0x17
        /*003a*/ 	.short	(.L_87 - .L_86)
.L_86:
        /*003c*/ 	.word	0x00000000
        /*0040*/ 	.short	0x0007
        /*0042*/ 	.short	0x0028
        /*0044*/ 	.byte	0x00, 0xf5, 0x21, 0x00


	//----- nvinfo : EIATTR_KPARAM_INFO
	.align		4
.L_87:
        /*0048*/ 	.byte	0x04, 0x17
        /*004a*/ 	.short	(.L_89 - .L_88)
.L_88:
        /*004c*/ 	.word	0x00000000
        /*0050*/ 	.short	0x0006
        /*0052*/ 	.short	0x0020
        /*0054*/ 	.byte	0x00, 0xf0, 0x11, 0x00


	//----- nvinfo : EIATTR_KPARAM_INFO
	.align		4
.L_89:
        /*0058*/ 	.byte	0x04, 0x17
        /*005a*/ 	.short	(.L_91 - .L_90)
.L_90:
        /*005c*/ 	.word	0x00000000
        /*0060*/ 	.short	0x0005
        /*0062*/ 	.short	0x0018
        /*0064*/ 	.byte	0x00, 0xf5, 0x21, 0x00


	//----- nvinfo : EIATTR_KPARAM_INFO
	.align		4
.L_91:
        /*0068*/ 	.byte	0x04, 0x17
        /*006a*/ 	.short	(.L_93 - .L_92)
.L_92:
        /*006c*/ 	.word	0x00000000
        /*0070*/ 	.short	0x0004
        /*0072*/ 	.short	0x0010
        /*0074*/ 	.byte	0x00, 0xf0, 0x11, 0x00


	//----- nvinfo : EIATTR_KPARAM_INFO
	.align		4
.L_93:
        /*0078*/ 	.byte	0x04, 0x17
        /*007a*/ 	.short	(.L_95 - .L_94)
.L_94:
        /*007c*/ 	.word	0x00000000
        /*0080*/ 	.short	0x0003
        /*0082*/ 	.short	0x000c
        /*0084*/ 	.byte	0x00, 0xf0, 0x11, 0x00


	//----- nvinfo : EIATTR_KPARAM_INFO
	.align		4
.L_95:
        /*0088*/ 	.byte	0x04, 0x17
        /*008a*/ 	.short	(.L_97 - .L_96)
.L_96:
        /*008c*/ 	.word	0x00000000
        /*0090*/ 	.short	0x0002
        /*0092*/ 	.short	0x0008
        /*0094*/ 	.byte	0x00, 0xf0, 0x11, 0x00


	//----- nvinfo : EIATTR_KPARAM_INFO
	.align		4
.L_97:
        /*0098*/ 	.byte	0x04, 0x17
        /*009a*/ 	.short	(.L_99 - .L_98)
.L_98:
        /*009c*/ 	.word	0x00000000
        /*00a0*/ 	.short	0x0001
        /*00a2*/ 	.short	0x0004
        /*00a4*/ 	.byte	0x00, 0xf0, 0x11, 0x00


	//----- nvinfo : EIATTR_KPARAM_INFO
	.align		4
.L_99:
        /*00a8*/ 	.byte	0x04, 0x17
        /*00aa*/ 	.short	(.L_101 - .L_100)
.L_100:
        /*00ac*/ 	.word	0x00000000
        /*00b0*/ 	.short	0x0000
        /*00b2*/ 	.short	0x0000
        /*00b4*/ 	.byte	0x00, 0xf0, 0x11, 0x00


	//----- nvinfo : EIATTR_SPARSE_MMA_MASK
	.align		4
.L_101:
        /*00b8*/ 	.byte	0x03, 0x50
        /*00ba*/ 	.short	0x0000


	//----- nvinfo : EIATTR_MAXREG_COUNT
	.align		4
        /*00bc*/ 	.byte	0x03, 0x1b
        /*00be*/ 	.short	0x00ff


	//----- nvinfo : EIATTR_MERCURY_ISA_VERSION
	.align		4
        /*00c0*/ 	.byte	0x03, 0x5f
        /*00c2*/ 	.short	0x0101


	//----- nvinfo : EIATTR_VRC_CTA_INIT_COUNT
	.align		4
        /*00c4*/ 	.byte	0x02, 0x4a
	.zero		1
	.zero		1


	//----- nvinfo : EIATTR_EXIT_INSTR_OFFSETS
	.align		4
        /*00c8*/ 	.byte	0x04, 0x1c
        /*00ca*/ 	.short	(.L_103 - .L_102)


	//   ....[0]....
.L_102:
        /*00cc*/ 	.word	0x00001d80


	//----- nvinfo : EIATTR_CBANK_PARAM_SIZE
	.align		4
.L_103:
        /*00d0*/ 	.byte	0x03, 0x19
        /*00d2*/ 	.short	0x0044


	//----- nvinfo : EIATTR_PARAM_CBANK
	.align		4
        /*00d4*/ 	.byte	0x04, 0x0a
        /*00d6*/ 	.short	(.L_105 - .L_104)
	.align		4
.L_104:
        /*00d8*/ 	.word	index@(.nv.constant0._Z15dgemm_kernel4_2iiiiiPdiS_iS_i)
        /*00dc*/ 	.short	0x0380
        /*00de*/ 	.short	0x0044


	//----- nvinfo : EIATTR_SW_WAR
	.align		4
.L_105:
        /*00e0*/ 	.byte	0x04, 0x36
        /*00e2*/ 	.short	(.L_107 - .L_106)
.L_106:
        /*00e4*/ 	.word	0x00000008
.L_107:


//--------------------- .nv.info._Z15dgemm_kernel4_1iiiiiPdiS_iS_i --------------------------
	.section	.nv.info._Z15dgemm_kernel4_1iiiiiPdiS_iS_i,"",@"SHT_CUDA_INFO"
	.sectionflags	@""
	.align	4


	//----- nvinfo : EIATTR_CUDA_API_VERSION
	.align		4
        /*0000*/ 	.byte	0x04, 0x37
        /*0002*/ 	.short	(.L_109 - .L_108)
.L_108:
        /*0004*/ 	.word	0x00000082


	//----- nvinfo : EIATTR_KPARAM_INFO
	.align		4
.L_109:
        /*0008*/ 	.byte	0x04, 0x17
        /*000a*/ 	.short	(.L_111 - .L_110)
.L_110:
        /*000c*/ 	.word	0x00000000
        /*0010*/ 	.short	0x000a
        /*0012*/ 	.short	0x0040
        /*0014*/ 	.byte	0x00, 0xf0, 0x11, 0x00


	//----- nvinfo : EIATTR_KPARAM_INFO
	.align		4
.L_111:
        /*0018*/ 	.byte	0x04, 0x17
        /*001a*/ 	.short	(.L_113 - .L_112)
.L_112:
        /*001c*/ 	.word	0x00000000
        /*0020*/ 	.short	0x0009
        /*0022*/ 	.short	0x0038
        /*0024*/ 	.byte	0x00, 0xf5, 0x21, 0x00


	//----- nvinfo : EIATTR_KPARAM_INFO
	.align		4
.L_113:
        /*0028*/ 	.byte	0x04, 0x17
        /*002a*/ 	.short	(.L_115 - .L_114)
.L_114:
        /*002c*/ 	.word	0x00000000
        /*0030*/ 	.short	0x0008
        /*0032*/ 	.short	0x0030
        /*0034*/ 	.byte	0x00, 0xf0, 0x11, 0x00


	//----- nvinfo : EIATTR_KPARAM_INFO
	.align		4
.L_115:
        /*0038*/ 	.byte	0x04, 0x17
        /*003a*/ 	.short	(.L_117 - .L_116)
.L_116:
        /*003c*/ 	.word	0x00000000
        /*0040*/ 	.short	0x0007
        /*0042*/ 	.short	0x0028
        /*0044*/ 	.byte	0x00, 0xf5, 0x21, 0x00


	//----- nvinfo : EIATTR_KPARAM_INFO
	.align		4
.L_117:
        /*0048*/ 	.byte	0x04, 0x17
        /*004a*/ 	.short	(.L_119 - .L_118)
.L_118:
        /*004c*/ 	.word	0x00000000
        /*0050*/ 	.short	0x0006
        /*0052*/ 	.short	0x0020
        /*0054*/ 	.byte	0x00, 0xf0, 0x11, 0x00


	//----- nvinfo : EIATTR_KPARAM_INFO
	.align		4
.L_119:
        /*0058*/ 	.byte	0x04, 0x17
        /*005a*/ 	.short	(.L_121 - .L_120)
.L_120:
        /*005c*/ 	.word	0x00000000
        /*0060*/ 	.short	0x0005
        /*0062*/ 	.short	0x0018
        /*0064*/ 	.byte	0x00, 0xf5, 0x21, 0x00


	//----- nvinfo : EIATTR_KPARAM_INFO
	.align		4
.L_121:
        /*0068*/ 	.byte	0x04, 0x17
        /*006a*/ 	.short	(.L_123 - .L_122)
.L_122:
        /*006c*/ 	.word	0x00000000
        /*0070*/ 	.short	0x0004
        /*0072*/ 	.short	0x0010
        /*0074*/ 	.byte	0x00, 0xf0, 0x11, 0x00


	//----- nvinfo : EIATTR_KPARAM_INFO
	.align		4
.L_123:
        /*0078*/ 	.byte	0x04, 0x17
        /*007a*/ 	.short	(.L_125 - .L_124)
.L_124:
        /*007c*/ 	.word	0x00000000
        /*0080*/ 	.short	0x0003
        /*0082*/ 	.short	0x000c
        /*0084*/ 	.byte	0x00, 0xf0, 0x11, 0x00


	//----- nvinfo : EIATTR_KPARAM_INFO
	.align		4
.L_125:
        /*0088*/ 	.byte	0x04, 0x17
        /*008a*/ 	.short	(.L_127 - .L_126)
.L_126:
        /*008c*/ 	.word	0x00000000
        /*0090*/ 	.short	0x0002
        /*0092*/ 	.short	0x0008
        /*0094*/ 	.byte	0x00, 0xf0, 0x11, 0x00


	//----- nvinfo : EIATTR_KPARAM_INFO
	.align		4
.L_127:
        /*0098*/ 	.byte	0x04, 0x17
        /*009a*/ 	.short	(.L_129 - .L_128)
.L_128:
        /*009c*/ 	.word	0x00000000
        /*00a0*/ 	.short	0x0001
        /*00a2*/ 	.short	0x0004
        /*00a4*/ 	.byte	0x00, 0xf0, 0x11, 0x00


	//----- nvinfo : EIATTR_KPARAM_INFO
	.align		4
.L_129:
        /*00a8*/ 	.byte	0x04, 0x17
        /*00aa*/ 	.short	(.L_131 - .L_130)
.L_130:
        /*00ac*/ 	.word	0x00000000
        /*00b0*/ 	.short	0x0000
        /*00b2*/ 	.short	0x0000
        /*00b4*/ 	.byte	0x00, 0xf0, 0x11, 0x00


	//----- nvinfo : EIATTR_SPARSE_MMA_MASK
	.align		4
.L_131:
        /*00b8*/ 	.byte	0x03, 0x50
        /*00ba*/ 	.short	0x0000


	//----- nvinfo : EIATTR_MAXREG_COUNT
	.align		4
        /*00bc*/ 	.byte	0x03, 0x1b
        /*00be*/ 	.short	0x00ff


	//----- nvinfo : EIATTR_NUM_BARRIERS
	.align		4
        /*00c0*/ 	.byte	0x02, 0x4c
        /*00c2*/ 	.byte	0x01
	.zero		1


	//----- nvinfo : EIATTR_MERCURY_ISA_VERSION
	.align		4
        /*00c4*/ 	.byte	0x03, 0x5f
        /*00c6*/ 	.short	0x0101


	//----- nvinfo : EIATTR_VRC_CTA_INIT_COUNT
	.align		4
        /*00c8*/ 	.byte	0x02, 0x4a
	.zero		1
	.zero		1


	//----- nvinfo : EIATTR_EXIT_INSTR_OFFSETS
	.align		4
        /*00cc*/ 	.byte	0x04, 0x1c
        /*00ce*/ 	.short	(.L_133 - .L_132)


	//   ....[0]....
.L_132:
        /*00d0*/ 	.word	0x000017d0


	//----- nvinfo : EIATTR_CBANK_PARAM_SIZE
	.align		4
.L_133:
        /*00d4*/ 	.byte	0x03, 0x19
        /*00d6*/ 	.short	0x0044


	//----- nvinfo : EIATTR_PARAM_CBANK
	.align		4
        /*00d8*/ 	.byte	0x04, 0x0a
        /*00da*/ 	.short	(.L_135 - .L_134)
	.align		4
.L_134:
        /*00dc*/ 	.word	index@(.nv.constant0._Z15dgemm_kernel4_1iiiiiPdiS_iS_i)
        /*00e0*/ 	.short	0x0380
        /*00e2*/ 	.short	0x0044


	//----- nvinfo : EIATTR_SW_WAR
	.align		4
.L_135:
        /*00e4*/ 	.byte	0x04, 0x36
        /*00e6*/ 	.short	(.L_137 - .L_136)
.L_136:
        /*00e8*/ 	.word	0x00000008
.L_137:


//--------------------- .nv.info._Z13dgemm_kernel4iiiiPdiS_iS_i --------------------------
	.section	.nv.info._Z13dgemm_kernel4iiiiPdiS_iS_i,"",@"SHT_CUDA_INFO"
	.sectionflags	@""
	.align	4


	//----- nvinfo : EIATTR_CUDA_API_VERSION
	.align		4
        /*0000*/ 	.byte	0x04, 0x37
        /*0002*/ 	.short	(.L_139 - .L_138)
.L_138:
        /*0004*/ 	.word	0x00000082


	//----- nvinfo : EIATTR_KPARAM_INFO
	.align		4
.L_139:
        /*0008*/ 	.byte	0x04, 0x17
        /*000a*/ 	.short	(.L_141 - .L_140)
.L_140:
        /*000c*/ 	.word	0x00000000
        /*0010*/ 	.short	0x0009
        /*0012*/ 	.short	0x0038
        /*0014*/ 	.byte	0x00, 0xf0, 0x11, 0x00


	//----- nvinfo : EIATTR_KPARAM_INFO
	.align		4
.L_141:
        /*0018*/ 	.byte	0x04, 0x17
        /*001a*/ 	.short	(.L_143 - .L_142)
.L_142:
        /*001c*/ 	.word	0x00000000
        /*0020*/ 	.short	0x0008
        /*0022*/ 	.short	0x0030
        /*0024*/ 	.byte	0x00, 0xf5, 0x21, 0x00


	//----- nvinfo : EIATTR_KPARAM_INFO
	.align		4
.L_143:
        /*0028*/ 	.byte	0x04, 0x17
        /*002a*/ 	.short	(.L_145 - .L_144)
.L_144:
        /*002c*/ 	.word	0x00000000
        /*0030*/ 	.short	0x0007
        /*0032*/ 	.short	0x0028
        /*0034*/ 	.byte	0x00, 0xf0, 0x11, 0x00


	//----- nvinfo : EIATTR_KPARAM_INFO
	.align		4
.L_145:
        /*0038*/ 	.byte	0x04, 0x17
        /*003a*/ 	.short	(.L_147 - .L_146)
.L_146:
        /*003c*/ 	.word	0x00000000
        /*0040*/ 	.short	0x0006
        /*0042*/ 	.short	0x0020
        /*0044*/ 	.byte	0x00, 0xf5, 0x21, 0x00


	//----- nvinfo : EIATTR_KPARAM_INFO
	.align		4
.L_147:
        /*0048*/ 	.byte	0x04, 0x17
        /*004a*/ 	.short	(.L_149 - .L_148)
.L_148:
        /*004c*/ 	.word	0x00000000
        /*0050*/ 	.short	0x0005
        /*0052*/ 	.short	0x0018
        /*0054*/ 	.byte	0x00, 0xf0, 0x11, 0x00


	//----- nvinfo : EIATTR_KPARAM_INFO
	.align		4
.L_149:
        /*0058*/ 	.byte	0x04, 0x17
        /*005a*/ 	.short	(.L_151 - .L_150)
.L_150:
        /*005c*/ 	.word	0x00000000
        /*0060*/ 	.short	0x0004
        /*0062*/ 	.short	0x0010
        /*0064*/ 	.byte	0x00, 0xf5, 0x21, 0x00


	//----- nvinfo : EIATTR_KPARAM_INFO
	.align		4
.L_151:
        /*0068*/ 	.byte	0x04, 0x17
        /*006a*/ 	.short	(.L_153 - .L_152)
.L_152:
        /*006c*/ 	.word	0x00000000
        /*0070*/ 	.short	0x0003
        /*0072*/ 	.short	0x000c
        /*0074*/ 	.byte	0x00, 0xf0, 0x11, 0x00


	//----- nvinfo : EIATTR_KPARAM_INFO
	.align		4
.L_153:
        /*0078*/ 	.byte	0x04, 0x17
        /*007a*/ 	.short	(.L_155 - .L_154)
.L_154:
        /*007c*/ 	.word	0x00000000
        /*0080*/ 	.short	0x0002
        /*0082*/ 	.short	0x0008
        /*0084*/ 	.byte	0x00, 0xf0, 0x11, 0x00


	//----- nvinfo : EIATTR_KPARAM_INFO
	.align		4
.L_155:
        /*0088*/ 	.byte	0x04, 0x17
        /*008a*/ 	.short	(.L_157 - .L_156)
.L_156:
        /*008c*/ 	.word	0x00000000
        /*0090*/ 	.short	0x0001
        /*0092*/ 	.short	0x0004
        /*0094*/ 	.byte	0x00, 0xf0, 0x11, 0x00


	//----- nvinfo : EIATTR_KPARAM_INFO
	.align		4
.L_157:
        /*0098*/ 	.byte	0x04, 0x17
        /*009a*/ 	.short	(.L_159 - .L_158)
.L_158:
        /*009c*/ 	.word	0x00000000
        /*00a0*/ 	.short	0x0000
        /*00a2*/ 	.short	0x0000
        /*00a4*/ 	.byte	0x00, 0xf0, 0x11, 0x00


	//----- nvinfo : EIATTR_SPARSE_MMA_MASK
	.align		4
.L_159:
        /*00a8*/ 	.byte	0x03, 0x50
        /*00aa*/ 	.short	0x0000


	//----- nvinfo : EIATTR_MAXREG_COUNT
	.align		4
        /*00ac*/ 	.byte	0x03, 0x1b
        /*00ae*/ 	.short	0x00ff


	//----- nvinfo : EIATTR_NUM_BARRIERS
	.align		4
        /*00b0*/ 	.byte	0x02, 0x4c
        /*00b2*/ 	.byte	0x01
	.zero		1


	//----- nvinfo : EIATTR_MERCURY_ISA_VERSION
	.align		4
        /*00b4*/ 	.byte	0x03, 0x5f
        /*00b6*/ 	.short	0x0101


	//----- nvinfo : EIATTR_VRC_CTA_INIT_COUNT
	.align		4
        /*00b8*/ 	.byte	0x02, 0x4a
	.zero		1
	.zero		1


	//----- nvinfo : EIATTR_EXIT_INSTR_OFFSETS
	.align		4
        /*00bc*/ 	.byte	0x04, 0x1c
        /*00be*/ 	.short	(.L_161 - .L_160)


	//   ....[0]....
.L_160:
        /*00c0*/ 	.word	0x000018a0


	//----- nvinfo : EIATTR_CBANK_PARAM_SIZE
	.align		4
.L_161:
        /*00c4*/ 	.byte	0x03, 0x19
        /*00c6*/ 	.short	0x003c


	//----- nvinfo : EIATTR_PARAM_CBANK
	.align		4
        /*00c8*/ 	.byte	0x04, 0x0a
        /*00ca*/ 	.short	(.L_163 - .L_162)
	.align		4
.L_162:
        /*00cc*/ 	.word	index@(.nv.constant0._Z13dgemm_kernel4iiiiPdiS_iS_i)
        /*00d0*/ 	.short	0x0380
        /*00d2*/ 	.short	0x003c


	//----- nvinfo : EIATTR_SW_WAR
	.align		4
.L_163:
        /*00d4*/ 	.byte	0x04, 0x36
        /*00d6*/ 	.short	(.L_165 - .L_164)
.L_164:
        /*00d8*/ 	.word	0x00000008
.L_165:


//--------------------- .nv.info._Z13dgemm_kernel3iiiiPdiS_iS_i --------------------------
	.section	.nv.info._Z13dgemm_kernel3iiiiPdiS_iS_i,"",@"SHT_CUDA_INFO"
	.sectionflags	@""
	.align	4


	//----- nvinfo : EIATTR_CUDA_API_VERSION
	.align		4
        /*0000*/ 	.byte	0x04, 0x37
        /*0002*/ 	.short	(.L_167 - .L_166)
.L_166:
        /*0004*/ 	.word	0x00000082


	//----- nvinfo : EIATTR_KPARAM_INFO
	.align		4
.L_167:
        /*0008*/ 	.byte	0x04, 0x17
        /*000a*/ 	.short	(.L_169 - .L_168)
.L_168:
        /*000c*/ 	.word	0x00000000
        /*0010*/ 	.short	0x0009
        /*0012*/ 	.short	0x0038
        /*0014*/ 	.byte	0x00, 0xf0, 0x11, 0x00


	//----- nvinfo : EIATTR_KPARAM_INFO
	.align		4
.L_169:
        /*0018*/ 	.byte	0x04, 0x17
        /*001a*/ 	.short	(.L_171 - .L_170)
.L_170:
        /*001c*/ 	.word	0x00000000
        /*0020*/ 	.short	0x0008
        /*0022*/ 	.short	0x0030
        /*0024*/ 	.byte	0x00, 0xf5, 0x21, 0x00


	//----- nvinfo : EIATTR_KPARAM_INFO
	.align		4
.L_171:
        /*0028*/ 	.byte	0x04, 0x17
        /*002a*/ 	.short	(.L_173 - .L_172)
.L_172:
        /*002c*/ 	.word	0x00000000
        /*0030*/ 	.short	0x0007
        /*0032*/ 	.short	0x0028
        /*0034*/ 	.byte	0x00, 0xf0, 0x11, 0x00


	//----- nvinfo : EIATTR_KPARAM_INFO
	.align		4
.L_173:
        /*0038*/ 	.byte	0x04, 0x17
        /*003a*/ 	.short	(.L_175 - .L_174)
.L_174:
        /*003c*/ 	.word	0x00000000
        /*0040*/ 	.short	0x0006
        /*0042*/ 	.short	0x0020
        /*0044*/ 	.byte	0x00, 0xf5, 0x21, 0x00


	//----- nvinfo : EIATTR_KPARAM_INFO
	.align		4
.L_175:
        /*0048*/ 	.byte	0x04, 0x17
        /*004a*/ 	.short	(.L_177 - .L_176)
.L_176:
        /*004c*/ 	.word	0x00000000
        /*0050*/ 	.short	0x0005
        /*0052*/ 	.short	0x0018
        /*0054*/ 	.byte	0x00, 0xf0, 0x11, 0x00


	//----- nvinfo : EIATTR_KPARAM_INFO
	.align		4
.L_177:
        /*0058*/ 	.byte	0x04, 0x17
        /*005a*/ 	.short	(.L_179 - .L_178)
.L_178:
        /*005c*/ 	.word	0x00000000
        /*0060*/ 	.short	0x0004
        /*0062*/ 	.short	0x0010
        /*0064*/ 	.byte	0x00, 0xf5, 0x21, 0x00


	//----- nvinfo : EIATTR_KPARAM_INFO
	.align		4
.L_179:
        /*0068*/ 	.byte	0x04, 0x17
        /*006a*/ 	.short	(.L_181 - .L_180)
.L_180:
        /*006c*/ 	.word	0x00000000
        /*0070*/ 	.short	0x0003
        /*0072*/ 	.short	0x000c
        /*0074*/ 	.byte	0x00, 0xf0, 0x11, 0x00


	//----- nvinfo : EIATTR_KPARAM_INFO
	.align		4
.L_181:
        /*0078*/ 	.byte	0x04, 0x17
        /*007a*/ 	.short	(.L_183 - .L_182)
.L_182:
        /*007c*/ 	.word	0x00000000
        /*0080*/ 	.short	0x0002
        /*0082*/ 	.short	0x0008
        /*0084*/ 	.byte	0x00, 0xf0, 0x11, 0x00


	//----- nvinfo : EIATTR_KPARAM_INFO
	.align		4
.L_183:
        /*0088*/ 	.byte	0x04, 0x17
        /*008a*/ 	.short	(.L_185 - .L_184)
.L_184:
        /*008c*/ 	.word	0x00000000
        /*0090*/ 	.short	0x0001
        /*0092*/ 	.short	0x0004
        /*0094*/ 	.byte	0x00, 0xf0, 0x11, 0x00


	//----- nvinfo : EIATTR_KPARAM_INFO
	.align		4
.L_185:
        /*0098*/ 	.byte	0x04, 0x17
        /*009a*/ 	.short	(.L_187 - .L_186)
.L_186:
        /*009c*/ 	.word	0x00000000
        /*00a0*/ 	.short	0x0000
        /*00a2*/ 	.short	0x0000
        /*00a4*/ 	.byte	0x00, 0xf0, 0x11, 0x00


	//----- nvinfo : EIATTR_SPARSE_MMA_MASK
	.align		4
.L_187:
        /*00a8*/ 	.byte	0x03, 0x50
        /*00aa*/ 	.short	0x0000


	//----- nvinfo : EIATTR_MAXREG_COUNT
	.align		4
        /*00ac*/ 	.byte	0x03, 0x1b
        /*00ae*/ 	.short	0x00ff


	//----- nvinfo : EIATTR_NUM_BARRIERS
	.align		4
        /*00b0*/ 	.byte	0x02, 0x4c
        /*00b2*/ 	.byte	0x01
	.zero		1


	//----- nvinfo : EIATTR_MERCURY_ISA_VERSION
	.align		4
        /*00b4*/ 	.byte	0x03, 0x5f
        /*00b6*/ 	.short	0x0101


	//----- nvinfo : EIATTR_VRC_CTA_INIT_COUNT
	.align		4
        /*00b8*/ 	.byte	0x02, 0x4a
	.zero		1
	.zero		1


	//----- nvinfo : EIATTR_EXIT_INSTR_OFFSETS
	.align		4
        /*00bc*/ 	.byte	0x04, 0x1c
        /*00be*/ 	.short	(.L_189 - .L_188)


	//   ....[0]....
.L_188:
        /*00c0*/ 	.word	0x00000cf0


	//----- nvinfo : EIATTR_CBANK_PARAM_SIZE
	.align		4
.L_189:
        /*00c4*/ 	.byte	0x03, 0x19
        /*00c6*/ 	.short	0x003c


	//----- nvinfo : EIATTR_PARAM_CBANK
	.align		4
        /*00c8*/ 	.byte	0x04, 0x0a
        /*00ca*/ 	.short	(.L_191 - .L_190)
	.align		4
.L_190:
        /*00cc*/ 	.word	index@(.nv.constant0._Z13dgemm_kernel3iiiiPdiS_iS_i)
        /*00d0*/ 	.short	0x0380
        /*00d2*/ 	.short	0x003c


	//----- nvinfo : EIATTR_SW_WAR
	.align		4
.L_191:
        /*00d4*/ 	.byte	0x04, 0x36
        /*00d6*/ 	.short	(.L_193 - .L_192)
.L_192:
        /*00d8*/ 	.word	0x00000008
.L_193:


//--------------------- .nv.info._Z15dgemm_kernel2_1iiiPdiS_iS_i --------------------------
	.section	.nv.info._Z15dgemm_kernel2_1iiiPdiS_iS_i,"",@"SHT_CUDA_INFO"
	.sectionflags	@""
	.align	4


	//----- nvinfo : EIATTR_CUDA_API_VERSION
	.align		4
        /*0000*/ 	.byte	0x04, 0x37
        /*0002*/ 	.short	(.L_195 - .L_194)
.L_194:
        /*0004*/ 	.word	0x00000082


	//----- nvinfo : EIATTR_KPARAM_INFO
	.align		4
.L_195:
        /*0008*/ 	.byte	0x04, 0x17
        /*000a*/ 	.short	(.L_197 - .L_196)
.L_196:
        /*000c*/ 	.word	0x00000000
        /*0010*/ 	.short	0x0008
        /*0012*/ 	.short	0x0038
        /*0014*/ 	.byte	0x00, 0xf0, 0x11, 0x00


	//----- nvinfo : EIATTR_KPARAM_INFO
	.align		4
.L_197:
        /*0018*/ 	.byte	0x04, 0x17
        /*001a*/ 	.short	(.L_199 - .L_198)
.L_198:
        /*001c*/ 	.word	0x00000000
        /*0020*/ 	.short	0x0007
        /*0022*/ 	.short	0x0030
        /*0024*/ 	.byte	0x00, 0xf5, 0x21, 0x00


	//----- nvinfo : EIATTR_KPARAM_INFO
	.align		4
.L_199:
        /*0028*/ 	.byte	0x04, 0x17
        /*002a*/ 	.short	(.L_201 - .L_200)
.L_200:
        /*002c*/ 	.word	0x00000000
        /*0030*/ 	.short	0x0006
        /*0032*/ 	.short	0x0028
        /*0034*/ 	.byte	0x00, 0xf0, 0x11, 0x00


	//----- nvinfo : EIATTR_KPARAM_INFO
	.align		4
.L_201:
        /*0038*/ 	.byte	0x04, 0x17
        /*003a*/ 	.short	(.L_203 - .L_202)
.L_202:
        /*003c*/ 	.word	0x00000000
        /*0040*/ 	.short	0x0005
        /*0042*/ 	.short	0x0020
        /*0044*/ 	.byte	0x00, 0xf5, 0x21, 0x00


	//----- nvinfo : EIATTR_KPARAM_INFO
	.align		4
.L_203:
        /*0048*/ 	.byte	0x04, 0x17
        /*004a*/ 	.short	(.L_205 - .L_204)
.L_204:
        /*004c*/ 	.word	0x00000000
        /*0050*/ 	.short	0x0004
        /*0052*/ 	.short	0x0018
        /*0054*/ 	.byte	0x00, 0xf0, 0x11, 0x00


	//----- nvinfo : EIATTR_KPARAM_INFO
	.align		4
.L_205:
        /*0058*/ 	.byte	0x04, 0x17
        /*005a*/ 	.short	(.L_207 - .L_206)
.L_206:
        /*005c*/ 	.word	0x00000000
        /*0060*/ 	.short	0x0003
        /*0062*/ 	.short	0x0010
        /*0064*/ 	.byte	0x00, 0xf5, 0x21, 0x00


	//----- nvinfo : EIATTR_KPARAM_INFO
	.align		4
.L_207:
        /*0068*/ 	.byte	0x04, 0x17
        /*006a*/ 	.short	(.L_209 - .L_208)
.L_208:
        /*006c*/ 	.word	0x00000000
        /*0070*/ 	.short	0x0002
        /*0072*/ 	.short	0x0008
        /*0074*/ 	.byte	0x00, 0xf0, 0x11, 0x00


	//----- nvinfo : EIATTR_KPARAM_INFO
	.align		4
.L_209:
        /*0078*/ 	.byte	0x04, 0x17
        /*007a*/ 	.short	(.L_211 - .L_210)
.L_210:
        /*007c*/ 	.word	0x00000000
        /*0080*/ 	.short	0x0001
        /*0082*/ 	.short	0x0004
        /*0084*/ 	.byte	0x00, 0xf0, 0x11, 0x00


	//----- nvinfo : EIATTR_KPARAM_INFO
	.align		4
.L_211:
        /*0088*/ 	.byte	0x04, 0x17
        /*008a*/ 	.short	(.L_213 - .L_212)
.L_212:
        /*008c*/ 	.word	0x00000000
        /*0090*/ 	.short	0x0000
        /*0092*/ 	.short	0x0000
        /*0094*/ 	.byte	0x00, 0xf0, 0x11, 0x00


	//----- nvinfo : EIATTR_SPARSE_MMA_MASK
	.align		4
.L_213:
        /*0098*/ 	.byte	0x03, 0x50
        /*009a*/ 	.short	0x0000


	//----- nvinfo : EIATTR_MAXREG_COUNT
	.align		4
        /*009c*/ 	.byte	0x03, 0x1b
        /*009e*/ 	.short	0x00ff


	//----- nvinfo : EIATTR_MERCURY_ISA_VERSION
	.align		4
        /*00a0*/ 	.byte	0x03, 0x5f
        /*00a2*/ 	.short	0x0101


	//----- nvinfo : EIATTR_VRC_CTA_INIT_COUNT
	.align		4
        /*00a4*/ 	.byte	0x02, 0x4a
	.zero		1
	.zero		1


	//----- nvinfo : EIATTR_EXIT_INSTR_OFFSETS
	.align		4
        /*00a8*/ 	.byte	0x04, 0x1c
        /*00aa*/ 	.short	(.L_215 - .L_214)


	//   ....[0]....
.L_214:
        /*00ac*/ 	.word	0x00000c00


	//----- nvinfo : EIATTR_CBANK_PARAM_SIZE
	.align		4
.L_215:
        /*00b0*/ 	.byte	0x03, 0x19
        /*00b2*/ 	.short	0x003c


	//----- nvinfo : EIATTR_PARAM_CBANK
	.align		4
        /*00b4*/ 	.byte	0x04, 0x0a
        /*00b6*/ 	.short	(.L_217 - .L_216)
	.align		4
.L_216:
        /*00b8*/ 	.word	index@(.nv.constant0._Z15dgemm_kernel2_1iiiPdiS_iS_i)
        /*00bc*/ 	.short	0x0380
        /*00be*/ 	.short	0x003c


	//----- nvinfo : EIATTR_SW_WAR
	.align		4
.L_217:
        /*00c0*/ 	.byte	0x04, 0x36
        /*00c2*/ 	.short	(.L_219 - .L_218)
.L_218:
        /*00c4*/ 	.word	0x00000008
.L_219:


//--------------------- .nv.info._Z18dgemm_kernel2_sassiiiPdiS_iS_i --------------------------
	.section	.nv.info._Z18dgemm_kernel2_sassiiiPdiS_iS_i,"",@"SHT_CUDA_INFO"
	.sectionflags	@""
	.align	4


	//----- nvinfo : EIATTR_CUDA_API_VERSION
	.align		4
        /*0000*/ 	.byte	0x04, 0x37
        /*0002*/ 	.short	(.L_221 - .L_220)
.L_220:
        /*0004*/ 	.word	0x00000082


	//----- nvinfo : EIATTR_KPARAM_INFO
	.align		4
.L_221:
        /*0008*/ 	.byte	0x04, 0x17
        /*000a*/ 	.short	(.L_223 - .L_222)
.L_222:
        /*000c*/ 	.word	0x00000000
        /*0010*/ 	.short	0x0008
        /*0012*/ 	.short	0x0038
        /*0014*/ 	.byte	0x00, 0xf0, 0x11, 0x00


	//----- nvinfo : EIATTR_KPARAM_INFO
	.align		4
.L_223:
        /*0018*/ 	.byte	0x04, 0x17
        /*001a*/ 	.short	(.L_225 - .L_224)
.L_224:
        /*001c*/ 	.word	0x00000000
        /*0020*/ 	.short	0x0007
        /*0022*/ 	.short	0x0030
        /*0024*/ 	.byte	0x00, 0xf5, 0x21, 0x00


	//----- nvinfo : EIATTR_KPARAM_INFO
	.align		4
.L_225:
        /*0028*/ 	.byte	0x04, 0x17
        /*002a*/ 	.short	(.L_227 - .L_226)
.L_226:
        /*002c*/ 	.word	0x00000000
        /*0030*/ 	.short	0x0006
        /*0032*/ 	.short	0x0028
        /*0034*/ 	.byte	0x00, 0xf0, 0x11, 0x00


	//----- nvinfo : EIATTR_KPARAM_INFO
	.align		4
.L_227:
        /*0038*/ 	.byte	0x04, 0x17
        /*003a*/ 	.short	(.L_229 - .L_228)
.L_228:
        /*003c*/ 	.word	0x00000000
        /*0040*/ 	.short	0x0005
        /*0042*/ 	.short	0x0020
        /*0044*/ 	.byte	0x00, 0xf5, 0x21, 0x00


	//----- nvinfo : EIATTR_KPARAM_INFO
	.align		4
.L_229:
        /*0048*/ 	.byte	0x04, 0x17
        /*004a*/ 	.short	(.L_231 - .L_230)
.L_230:
        /*004c*/ 	.word	0x00000000
        /*0050*/ 	.short	0x0004
        /*0052*/ 	.short	0x0018
        /*0054*/ 	.byte	0x00, 0xf0, 0x11, 0x00


	//----- nvinfo : EIATTR_KPARAM_INFO
	.align		4
.L_231:
        /*0058*/ 	.byte	0x04, 0x17
        /*005a*/ 	.short	(.L_233 - .L_232)
.L_232:
        /*005c*/ 	.word	0x00000000
        /*0060*/ 	.short	0x0003
        /*0062*/ 	.short	0x0010
        /*0064*/ 	.byte	0x00, 0xf5, 0x21, 0x00


	//----- nvinfo : EIATTR_KPARAM_INFO
	.align		4
.L_233:
        /*0068*/ 	.byte	0x04, 0x17
        /*006a*/ 	.short	(.L_235 - .L_234)
.L_234:
        /*006c*/ 	.word	0x00000000
        /*0070*/ 	.short	0x0002
        /*0072*/ 	.short	0x0008
        /*0074*/ 	.byte	0x00, 0xf0, 0x11, 0x00


	//----- nvinfo : EIATTR_KPARAM_INFO
	.align		4
.L_235:
        /*0078*/ 	.byte	0x04, 0x17
        /*007a*/ 	.short	(.L_237 - .L_236)
.L_236:
        /*007c*/ 	.word	0x00000000
        /*0080*/ 	.short	0x0001
        /*0082*/ 	.short	0x0004
        /*0084*/ 	.byte	0x00, 0xf0, 0x11, 0x00


	//----- nvinfo : EIATTR_KPARAM_INFO
	.align		4
.L_237:
        /*0088*/ 	.byte	0x04, 0x17
        /*008a*/ 	.short	(.L_239 - .L_238)
.L_238:
        /*008c*/ 	.word	0x00000000
        /*0090*/ 	.short	0x0000
        /*0092*/ 	.short	0x0000
        /*0094*/ 	.byte	0x00, 0xf0, 0x11, 0x00


	//----- nvinfo : EIATTR_SPARSE_MMA_MASK
	.align		4
.L_239:
        /*0098*/ 	.byte	0x03, 0x50
        /*009a*/ 	.short	0x0000


	//----- nvinfo : EIATTR_MAXREG_COUNT
	.align		4
        /*009c*/ 	.byte	0x03, 0x1b
        /*009e*/ 	.short	0x00ff


	//----- nvinfo : EIATTR_MERCURY_ISA_VERSION
	.align		4
        /*00a0*/ 	.byte	0x03, 0x5f
        /*00a2*/ 	.short	0x0101


	//----- nvinfo : EIATTR_VRC_CTA_INIT_COUNT
	.align		4
        /*00a4*/ 	.byte	0x02, 0x4a
	.zero		1
	.zero		1


	//----- nvinfo : EIATTR_EXIT_INSTR_OFFSETS
	.align		4
        /*00a8*/ 	.byte	0x04, 0x1c
        /*00aa*/ 	.short	(.L_241 - .L_240)


	//   ....[0]....
.L_240:
        /*00ac*/ 	.word	0x00000db0


	//----- nvinfo : EIATTR_CBANK_PARAM_SIZE
	.align		4
.L_241:
        /*00b0*/ 	.byte	0x03, 0x19
        /*00b2*/ 	.short	0x003c


	//----- nvinfo : EIATTR_PARAM_CBANK
	.align		4
        /*00b4*/ 	.byte	0x04, 0x0a
        /*00b6*/ 	.short	(.L_243 - .L_242)
	.align		4
.L_242:
        /*00b8*/ 	.word	index@(.nv.constant0._Z18dgemm_kernel2_sassiiiPdiS_iS_i)
        /*00bc*/ 	.short	0x0380
        /*00be*/ 	.short	0x003c


	//----- nvinfo : EIATTR_SW_WAR
	.align		4
.L_243:
        /*00c0*/ 	.byte	0x04, 0x36
        /*00c2*/ 	.short	(.L_245 - .L_244)
.L_244:
        /*00c4*/ 	.word	0x00000008
.L_245:


//--------------------- .nv.info._Z13dgemm_kernel2iiiPdiS_iS_i --------------------------
	.section	.nv.info._Z13dgemm_kernel2iiiPdiS_iS_i,"",@"SHT_CUDA_INFO"
	.sectionflags	@""
	.align	4


	//----- nvinfo : EIATTR_CUDA_API_VERSION
	.align		4
        /*0000*/ 	.byte	0x04, 0x37
        /*0002*/ 	.short	(.L_247 - .L_246)
.L_246:
        /*0004*/ 	.word	0x00000082


	//----- nvinfo : EIATTR_KPARAM_INFO
	.align		4
.L_247:
        /*0008*/ 	.byte	0x04, 0x17
        /*000a*/ 	.short	(.L_249 - .L_248)
.L_248:
        /*000c*/ 	.word	0x00000000
        /*0010*/ 	.short	0x0008
        /*0012*/ 	.short	0x0038
        /*0014*/ 	.byte	0x00, 0xf0, 0x11, 0x00


	//----- nvinfo : EIATTR_KPARAM_INFO
	.align		4
.L_249:
        /*0018*/ 	.byte	0x04, 0x17
        /*001a*/ 	.short	(.L_251 - .L_250)
.L_250:
        /*001c*/ 	.word	0x00000000
        /*0020*/ 	.short	0x0007
        /*0022*/ 	.short	0x0030
        /*0024*/ 	.byte	0x00, 0xf5, 0x21, 0x00


	//----- nvinfo : EIATTR_KPARAM_INFO
	.align		4
.L_251:
        /*0028*/ 	.byte	0x04, 0x17
        /*002a*/ 	.short	(.L_253 - .L_252)
.L_252:
        /*002c*/ 	.word	0x00000000
        /*0030*/ 	.short	0x0006
        /*0032*/ 	.short	0x0028
        /*0034*/ 	.byte	0x00, 0xf0, 0x11, 0x00


	//----- nvinfo : EIATTR_KPARAM_INFO
	.align		4
.L_253:
        /*0038*/ 	.byte	0x04, 0x17
        /*003a*/ 	.short	(.L_255 - .L_254)
.L_254:
        /*003c*/ 	.word	0x00000000
        /*0040*/ 	.short	0x0005
        /*0042*/ 	.short	0x0020
        /*0044*/ 	.byte	0x00, 0xf5, 0x21, 0x00


	//----- nvinfo : EIATTR_KPARAM_INFO
	.align		4
.L_255:
        /*0048*/ 	.byte	0x04, 0x17
        /*004a*/ 	.short	(.L_257 - .L_256)
.L_256:
        /*004c*/ 	.word	0x00000000
        /*0050*/ 	.short	0x0004
        /*0052*/ 	.short	0x0018
        /*0054*/ 	.byte	0x00, 0xf0, 0x11, 0x00


	//----- nvinfo : EIATTR_KPARAM_INFO
	.align		4
.L_257:
        /*0058*/ 	.byte	0x04, 0x17
        /*005a*/ 	.short	(.L_259 - .L_258)
.L_258:
        /*005c*/ 	.word	0x00000000
        /*0060*/ 	.short	0x0003
        /*0062*/ 	.short	0x0010
        /*0064*/ 	.byte	0x00, 0xf5, 0x21, 0x00


	//----- nvinfo : EIATTR_KPARAM_INFO
	.align		4
.L_259:
        /*0068*/ 	.byte	0x04, 0x17
        /*006a*/ 	.short	(.L_261 - .L_260)
.L_260:
        /*006c*/ 	.word	0x00000000
        /*0070*/ 	.short	0x0002
        /*0072*/ 	.short	0x0008
        /*0074*/ 	.byte	0x00, 0xf0, 0x11, 0x00


	//----- nvinfo : EIATTR_KPARAM_INFO
	.align		4
.L_261:
        /*0078*/ 	.byte	0x04, 0x17
        /*007a*/ 	.short	(.L_263 - .L_262)
.L_262:
        /*007c*/ 	.word	0x00000000
        /*0080*/ 	.short	0x0001
        /*0082*/ 	.short	0x0004
        /*0084*/ 	.byte	0x00, 0xf0, 0x11, 0x00


	//----- nvinfo : EIATTR_KPARAM_INFO
	.align		4
.L_263:
        /*0088*/ 	.byte	0x04, 0x17
        /*008a*/ 	.short	(.L_265 - .L_264)
.L_264:
        /*008c*/ 	.word	0x00000000
        /*0090*/ 	.short	0x0000
        /*0092*/ 	.short	0x0000
        /*0094*/ 	.byte	0x00, 0xf0, 0x11, 0x00


	//----- nvinfo : EIATTR_SPARSE_MMA_MASK
	.align		4
.L_265:
        /*0098*/ 	.byte	0x03, 0x50
        /*009a*/ 	.short	0x0000


	//----- nvinfo : EIATTR_MAXREG_COUNT
	.align		4
        /*009c*/ 	.byte	0x03, 0x1b
        /*009e*/ 	.short	0x00ff


	//----- nvinfo : EIATTR_MERCURY_ISA_VERSION
	.align		4
        /*00a0*/ 	.byte	0x03, 0x5f
        /*00a2*/ 	.short	0x0101


	//----- nvinfo : EIATTR_VRC_CTA_INIT_COUNT
	.align		4
        /*00a4*/ 	.byte	0x02, 0x4a
	.zero		1
	.zero		1


	//----- nvinfo : EIATTR_EXIT_INSTR_OFFSETS
	.align		4
        /*00a8*/ 	.byte	0x04, 0x1c
        /*00aa*/ 	.short	(.L_267 - .L_266)


	//   ....[0]....
.L_266:
        /*00ac*/ 	.word	0x00000c00


	//----- nvinfo : EIATTR_CBANK_PARAM_SIZE
	.align		4
.L_267:
        /*00b0*/ 	.byte	0x03, 0x19
        /*00b2*/ 	.short	0x003c


	//----- nvinfo : EIATTR_PARAM_CBANK
	.align		4
        /*00b4*/ 	.byte	0x04, 0x0a
        /*00b6*/ 	.short	(.L_269 - .L_268)
	.align		4
.L_268:
        /*00b8*/ 	.word	index@(.nv.constant0._Z13dgemm_kernel2iiiPdiS_iS_i)
        /*00bc*/ 	.short	0x0380
        /*00be*/ 	.short	0x003c


	//----- nvinfo : EIATTR_SW_WAR
	.align		4
.L_269:
        /*00c0*/ 	.byte	0x04, 0x36
        /*00c2*/ 	.short	(.L_271 - .L_270)
.L_270:
        /*00c4*/ 	.word	0x00000008
.L_271:


//--------------------- .nv.callgraph             --------------------------
	.section	.nv.callgraph,"",@"SHT_CUDA_CALLGRAPH"
	.align	4
	.sectionentsize	8
	.align		4
        /*0000*/ 	.word	0x00000000
	.align		4
        /*0004*/ 	.word	0xffffffff
	.align		4
        /*0008*/ 	.word	0x00000000
	.align		4
        /*000c*/ 	.word	0xfffffffe
	.align		4
        /*0010*/ 	.word	0x00000000
	.align		4
        /*0014*/ 	.word	0xfffffffd
	.align		4
        /*0018*/ 	.word	0x00000000
	.align		4
        /*001c*/ 	.word	0xfffffffc


//--------------------- .text._Z15dgemm_kernel4_3iiiiiPdiS_iS_i --------------------------
	.section	.text._Z15dgemm_kernel4_3iiiiiPdiS_iS_i,"ax",@progbits
	.align	128
        .global         _Z15dgemm_kernel4_3iiiiiPdiS_iS_i
        .type           _Z15dgemm_kernel4_3iiiiiPdiS_iS_i,@function
        .size           _Z15dgemm_kernel4_3iiiiiPdiS_iS_i,(.L_x_99 - _Z15dgemm_kernel4_3iiiiiPdiS_iS_i)
        .other          _Z15dgemm_kernel4_3iiiiiPdiS_iS_i,@"STO_CUDA_ENTRY STV_DEFAULT"
_Z15dgemm_kernel4_3iiiiiPdiS_iS_i:
.text._Z15dgemm_kernel4_3iiiiiPdiS_iS_i:
[----:B------:R-:W-:Y:S01]  /*0000*/  LDC R1, c[0x0][0x37c] ;  /* 0x0000df00ff017b82 */ /* 0x000fe20000000800 */
[----:B------:R-:W0:Y:S07]  /*0010*/  S2R R0, SR_TID.X ;  /* 0x0000000000007919 */ /* 0x000e2e0000002100 */
[----:B------:R-:W1:Y:S01]  /*0020*/  S2UR UR4, SR_CTAID.X ;  /* 0x00000000000479c3 */ /* 0x000e620000002500 */
[----:B------:R-:W2:Y:S01]  /*0030*/  LDCU UR15, c[0x0][0x390] ;  /* 0x00007200ff0f77ac */ /* 0x000ea20008000800 */
[----:B------:R-:W3:Y:S06]  /*0040*/  LDCU.64 UR8, c[0x0][0x398] ;  /* 0x00007300ff0877ac */ /* 0x000eec0008000a00 */
[----:B------:R-:W1:Y:S01]  /*0050*/  LDC R2, c[0x0][0x360] ;  /* 0x0000d800ff027b82 */ /* 0x000e620000000800 */
[----:B------:R-:W4:Y:S01]  /*0060*/  LDCU.64 UR10, c[0x0][0x3b8] ;  /* 0x00007700ff0a77ac */ /* 0x000f220008000a00 */
[----:B------:R-:W0:Y:S01]  /*0070*/  LDCU.64 UR12, c[0x0][0x358] ;  /* 0x00006b00ff0c77ac */ /* 0x000e220008000a00 */
[----:B------:R-:W0:Y:S01]  /*0080*/  LDCU.64 UR6, c[0x0][0x3a8] ;  /* 0x00007500ff0677ac */ /* 0x000e220008000a00 */
[----:B--2---:R-:W-:Y:S01]  /*0090*/  UISETP.GE.AND UP0, UPT, UR15, 0x1, UPT ;  /* 0x000000010f00788c */ /* 0x004fe2000bf06270 */
[----:B-1----:R-:W-:-:S05]  /*00a0*/  IMAD R3, R2, UR4, RZ ;  /* 0x0000000402037c24 */ /* 0x002fca000f8e02ff */
[----:B0-----:R-:W-:-:S04]  /*00b0*/  IADD3 R2, P0, PT, R3, R0, RZ ;  /* 0x0000000003027210 */ /* 0x001fc80007f1e0ff */
[----:B------:R-:W-:Y:S02]  /*00c0*/  SHF.L.U32 R22, R2, 0x3, RZ ;  /* 0x0000000302167819 */ /* 0x000fe400000006ff */
[----:B------:R-:W-:Y:S02]  /*00d0*/  IADD3.X R3, PT, PT, RZ, RZ, RZ, P0, !PT ;  /* 0x000000ffff037210 */ /* 0x000fe400007fe4ff */
[----:B---3--:R-:W-:Y:S02]  /*00e0*/  IADD3 R20, P0, PT, R22, UR8, RZ ;  /* 0x0000000816147c10 */ /* 0x008fe4000ff1e0ff */
[----:B------:R-:W-:Y:S02]  /*00f0*/  SHF.L.U64.HI R2, R2, 0x3, R3 ;  /* 0x0000000302027819 */ /* 0x000fe40000010203 */
[----:B----4-:R-:W-:Y:S02]  /*0100*/  IADD3 R22, P1, PT, R22, UR10, RZ ;  /* 0x0000000a16167c10 */ /* 0x010fe4000ff3e0ff */
[----:B------:R-:W-:-:S02]  /*0110*/  IADD3.X R21, PT, PT, R2, UR9, RZ, P0, !PT ;  /* 0x0000000902157c10 */ /* 0x000fc400087fe4ff */
[----:B------:R-:W-:Y:S01]  /*0120*/  IADD3.X R23, PT, PT, R2, UR11, RZ, P1, !PT ;  /* 0x0000000b02177c10 */ /* 0x000fe20008ffe4ff */
[----:B------:R-:W-:Y:S08]  /*0130*/  BRA.U !UP0, `(.L_x_0) ;  /* 0x0000000908b07547 */ /* 0x000ff0000b800000 */
[----:B------:R-:W-:Y:S02]  /*0140*/  UISETP.GE.U32.AND UP0, UPT, UR15, 0x10, UPT ;  /* 0x000000100f00788c */ /* 0x000fe4000bf06070 */
[----:B------:R-:W-:Y:S01]  /*0150*/  ULOP3.LUT UR9, UR15, 0xf, URZ, 0xc0, !UPT ;  /* 0x0000000f0f097892 */ /* 0x000fe2000f8ec0ff */
[----:B------:R-:W-:-:S03]  /*0160*/  UMOV UR4, URZ ;  /* 0x000000ff00047c82 */ /* 0x000fc60008000000 */
[----:B------:R-:W-:-:S03]  /*0170*/  UISETP.NE.AND UP1, UPT, UR9, URZ, UPT ;  /* 0x000000ff0900728c */ /* 0x000fc6000bf25270 */
[----:B------:R-:W-:Y:S08]  /*0180*/  BRA.U !UP0, `(.L_x_1) ;  /* 0x0000000508307547 */ /* 0x000ff0000b800000 */
[----:B------:R-:W0:Y:S01]  /*0190*/  S2UR UR8, SR_CgaCtaId ;  /* 0x00000000000879c3 */ /* 0x000e220000008800 */
[----:B------:R-:W-:Y:S01]  /*01a0*/  UMOV UR5, 0x400 ;  /* 0x0000040000057882 */ /* 0x000fe20000000000 */
[----:B------:R-:W-:Y:S02]  /*01b0*/  ULOP3.LUT UR4, UR15, 0x7ffffff0, URZ, 0xc0, !UPT ;  /* 0x7ffffff00f047892 */ /* 0x000fe4000f8ec0ff */
[----:B0-----:R-:W-:-:S03]  /*01c0*/  ULEA UR8, UR8, UR5, 0x18 ;  /* 0x0000000508087291 */ /* 0x001fc6000f8ec0ff */
[----:B------:R-:W-:-:S09]  /*01d0*/  UMOV UR5, URZ ;  /* 0x000000ff00057c82 */ /* 0x000fd20008000000 */
.L_x_2:
[----:B0-----:R-:W0:Y:S08]  /*01e0*/  LDC R31, c[0x0][0x3a0] ;  /* 0x0000e800ff1f7b82 */ /* 0x001e300000000800 */
[----:B------:R-:W1:Y:S01]  /*01f0*/  LDC R33, c[0x0][0x38c] ;  /* 0x0000e300ff217b82 */ /* 0x000e620000000800 */
[----:B0-----:R-:W-:-:S04]  /*0200*/  IMAD R5, R31, UR5, RZ ;  /* 0x000000051f057c24 */ /* 0x001fc8000f8e02ff */
[----:B------:R-:W-:-:S05]  /*0210*/  IMAD.WIDE R4, R5, 0x8, R20 ;  /* 0x0000000805047825 */ /* 0x000fca00078e0214 */
[----:B------:R-:W2:Y:S01]  /*0220*/  LDG.E.64 R2, desc[UR12][R4.64] ;  /* 0x0000000c04027981 */ /* 0x000ea2000c1e1b00 */
[----:B------:R-:W-:-:S05]  /*0230*/  IMAD.WIDE R8, R31, 0x8, R4 ;  /* 0x000000081f087825 */ /* 0x000fca00078e0204 */
[----:B------:R1:W3:Y:S01]  /*0240*/  LDG.E.64 R34, desc[UR12][R8.64] ;  /* 0x0000000c08227981 */ /* 0x0002e2000c1e1b00 */
[----:B------:R-:W-:-:S05]  /*0250*/  IMAD.WIDE R14, R31, 0x8, R8 ;  /* 0x000000081f0e7825 */ /* 0x000fca00078e0208 */
[----:B------:R0:W4:Y:S01]  /*0260*/  LDG.E.64 R36, desc[UR12][R14.64] ;  /* 0x0000000c0e247981 */ /* 0x000122000c1e1b00 */
[----:B------:R-:W-:-:S04]  /*0270*/  IMAD.WIDE R10, R31, 0x8, R14 ;  /* 0x000000081f0a7825 */ /* 0x000fc800078e020e */
[C---:B------:R-:W-:Y:S02]  /*0280*/  IMAD.WIDE R16, R31.reuse, 0x8, R10 ;  /* 0x000000081f107825 */ /* 0x040fe400078e020a */
[----:B------:R-:W5:Y:S02]  /*0290*/  LDG.E.64 R10, desc[UR12][R10.64] ;  /* 0x0000000c0a0a7981 */ /* 0x000f64000c1e1b00 */
[C---:B------:R-:W-:Y:S02]  /*02a0*/  IMAD.WIDE R6, R31.reuse, 0x8, R16 ;  /* 0x000000081f067825 */ /* 0x040fe400078e0210 */
[----:B------:R0:W5:Y:S02]  /*02b0*/  LDG.E.64 R4, desc[UR12][R16.64] ;  /* 0x0000000c10047981 */ /* 0x000164000c1e1b00 */
[C---:B------:R-:W-:Y:S02]  /*02c0*/  IMAD.WIDE R12, R31.reuse, 0x8, R6 ;  /* 0x000000081f0c7825 */ /* 0x040fe400078e0206 */
[----:B------:R-:W5:Y:S02]  /*02d0*/  LDG.E.64 R6, desc[UR12][R6.64] ;  /* 0x0000000c06067981 */ /* 0x000f64000c1e1b00 */
[----:B------:R-:W-:-:S02]  /*02e0*/  IMAD.WIDE R18, R31, 0x8, R12 ;  /* 0x000000081f127825 */ /* 0x000fc400078e020c */
[----:B------:R-:W5:Y:S02]  /*02f0*/  LDG.E.64 R12, desc[UR12][R12.64] ;  /* 0x0000000c0c0c7981 */ /* 0x000f64000c1e1b00 */
[C---:B------:R-:W-:Y:S02]  /*0300*/  IMAD.WIDE R24, R31.reuse, 0x8, R18 ;  /* 0x000000081f187825 */ /* 0x040fe400078e0212 */
[----:B------:R-:W5:Y:S02]  /*0310*/  LDG.E.64 R18, desc[UR12][R18.64] ;  /* 0x0000000c12127981 */ /* 0x000f64000c1e1b00 */
[----:B------:R-:W-:Y:S02]  /*0320*/  IMAD.WIDE R26, R31, 0x8, R24 ;  /* 0x000000081f1a7825 */ /* 0x000fe400078e0218 */
[----:B------:R-:W5:Y:S02]  /*0330*/  LDG.E.64 R24, desc[UR12][R24.64] ;  /* 0x0000000c18187981 */ /* 0x000f64000c1e1b00 */
[----:B-1----:R-:W-:-:S02]  /*0340*/  IMAD R8, R33, UR5, R0 ;  /* 0x0000000521087c24 */ /* 0x002fc4000f8e0200 */
[C---:B------:R-:W-:Y:S02]  /*0350*/  IMAD.WIDE R28, R31.reuse, 0x8, R26 ;  /* 0x000000081f1c7825 */ /* 0x040fe400078e021a */
[----:B------:R-:W5:Y:S01]  /*0360*/  LDG.E.64 R26, desc[UR12][R26.64] ;  /* 0x0000000c1a1a7981 */ /* 0x000f62000c1e1b00 */
[----:B------:R-:W-:Y:S01]  /*0370*/  LEA R32, R8, UR8, 0x3 ;  /* 0x0000000808207c11 */ /* 0x000fe2000f8e18ff */
[----:B------:R-:W-:Y:S02]  /*0380*/  IMAD.WIDE R8, R31, 0x8, R28 ;  /* 0x000000081f087825 */ /* 0x000fe400078e021c */
[----:B------:R-:W5:Y:S02]  /*0390*/  LDG.E.64 R28, desc[UR12][R28.64] ;  /* 0x0000000c1c1c7981 */ /* 0x000f64000c1e1b00 */
[----:B------:R-:W-:Y:S02]  /*03a0*/  IMAD R30, R33, 0x8, R32 ;  /* 0x00000008211e7824 */ /* 0x000fe400078e0220 */
[----:B--2---:R1:W-:Y:S02]  /*03b0*/  STS.64 [R32], R2 ;  /* 0x0000000220007388 */ /* 0x0043e40000000a00 */
[----:B-1----:R-:W-:-:S02]  /*03c0*/  IMAD.WIDE R2, R31, 0x8, R8 ;  /* 0x000000081f027825 */ /* 0x002fc400078e0208 */
[----:B---3--:R1:W-:Y:S04]  /*03d0*/  STS.64 [R30], R34 ;  /* 0x000000221e007388 */ /* 0x0083e80000000a00 */
[----:B------:R-:W2:Y:S01]  /*03e0*/  LDG.E.64 R8, desc[UR12][R8.64] ;  /* 0x0000000c08087981 */ /* 0x000ea2000c1e1b00 */
[----:B0-----:R-:W-:-:S03]  /*03f0*/  IMAD.WIDE R14, R31, 0x8, R2 ;  /* 0x000000081f0e7825 */ /* 0x001fc600078e0202 */
[----:B------:R-:W3:Y:S01]  /*0400*/  LDG.E.64 R2, desc[UR12][R2.64] ;  /* 0x0000000c02027981 */ /* 0x000ee2000c1e1b00 */
[----:B------:R-:W-:-:S03]  /*0410*/  IMAD.WIDE R16, R31, 0x8, R14 ;  /* 0x000000081f107825 */ /* 0x000fc600078e020e */
[----:B------:R-:W3:Y:S01]  /*0420*/  LDG.E.64 R14, desc[UR12][R14.64] ;  /* 0x0000000c0e0e7981 */ /* 0x000ee2000c1e1b00 */
[----:B-1----:R-:W-:-:S03]  /*0430*/  IMAD.WIDE R34, R31, 0x8, R16 ;  /* 0x000000081f227825 */ /* 0x002fc600078e0210 */
[----:B------:R-:W3:Y:S04]  /*0440*/  LDG.E.64 R16, desc[UR12][R16.64] ;  /* 0x0000000c10107981 */ /* 0x000ee8000c1e1b00 */
[----:B------:R-:W3:Y:S01]  /*0450*/  LDG.E.64 R34, desc[UR12][R34.64] ;  /* 0x0000000c22227981 */ /* 0x000ee2000c1e1b00 */
[----:B------:R-:W-:-:S04]  /*0460*/  LEA R30, R33, R30, 0x3 ;  /* 0x0000001e211e7211 */ /* 0x000fc800078e18ff */
[C---:B------:R-:W-:Y:S01]  /*0470*/  LEA R31, R33.reuse, R30, 0x3 ;  /* 0x0000001e211f7211 */ /* 0x040fe200078e18ff */
[----:B----4-:R0:W-:Y:S04]  /*0480*/  STS.64 [R30], R36 ;  /* 0x000000241e007388 */ /* 0x0101e80000000a00 */
[C---:B------:R-:W-:Y:S01]  /*0490*/  IMAD R32, R33.reuse, 0x8, R31 ;  /* 0x0000000821207824 */ /* 0x040fe200078e021f */
[----:B-----5:R-:W-:Y:S04]  /*04a0*/  STS.64 [R31], R10 ;  /* 0x0000000a1f007388 */ /* 0x020fe80000000a00 */
[----:B0-----:R-:W-:-:S04]  /*04b0*/  LEA R36, R33, R32, 0x3 ;  /* 0x0000002021247211 */ /* 0x001fc800078e18ff */
[C---:B------:R-:W-:Y:S01]  /*04c0*/  LEA R37, R33.reuse, R36, 0x3 ;  /* 0x0000002421257211 */ /* 0x040fe200078e18ff */
[----:B------:R0:W-:Y:S04]  /*04d0*/  STS.64 [R32], R4 ;  /* 0x0000000420007388 */ /* 0x0001e80000000a00 */
[----:B0-----:R-:W-:-:S05]  /*04e0*/  IMAD R4, R33, 0x8, R37 ;  /* 0x0000000821047824 */ /* 0x001fca00078e0225 */
[----:B------:R-:W-:-:S04]  /*04f0*/  LEA R30, R33, R4, 0x3 ;  /* 0x00000004211e7211 */ /* 0x000fc800078e18ff */
[C---:B------:R-:W-:Y:S01]  /*0500*/  LEA R5, R33.reuse, R30, 0x3 ;  /* 0x0000001e21057211 */ /* 0x040fe200078e18ff */
[----:B------:R0:W-:Y:S04]  /*0510*/  STS.64 [R36], R6 ;  /* 0x0000000624007388 */ /* 0x0001e80000000a00 */
[----:B0-----:R-:W-:-:S05]  /*0520*/  IMAD R6, R33, 0x8, R5 ;  /* 0x0000000821067824 */ /* 0x001fca00078e0205 */
[----:B------:R-:W-:-:S04]  /*0530*/  LEA R7, R33, R6, 0x3 ;  /* 0x0000000621077211 */ /* 0x000fc800078e18ff */
[----:B------:R-:W-:-:S04]  /*0540*/  LEA R10, R33, R7, 0x3 ;  /* 0x00000007210a7211 */ /* 0x000fc800078e18ff */
[C---:B------:R-:W-:Y:S01]  /*0550*/  LEA R11, R33.reuse, R10, 0x3 ;  /* 0x0000000a210b7211 */ /* 0x040fe200078e18ff */
[----:B------:R0:W-:Y:S04]  /*0560*/  STS.64 [R37], R12 ;  /* 0x0000000c25007388 */ /* 0x0001e80000000a00 */
[C---:B------:R-:W-:Y:S01]  /*0570*/  IMAD R31, R33.reuse, 0x8, R11 ;  /* 0x00000008211f7824 */ /* 0x040fe200078e020b */
[----:B------:R0:W-:Y:S04]  /*0580*/  STS.64 [R4], R18 ;  /* 0x0000001204007388 */ /* 0x0001e80000000a00 */
[----:B------:R0:W-:Y:S01]  /*0590*/  STS.64 [R30], R24 ;  /* 0x000000181e007388 */ /* 0x0001e20000000a00 */
[----:B------:R-:W-:-:S03]  /*05a0*/  LEA R33, R33, R31, 0x3 ;  /* 0x0000001f21217211 */ /* 0x000fc600078e18ff */
[----:B------:R0:W-:Y:S04]  /*05b0*/  STS.64 [R5], R26 ;  /* 0x0000001a05007388 */ /* 0x0001e80000000a00 */
[----:B------:R0:W-:Y:S01]  /*05c0*/  STS.64 [R6], R28 ;  /* 0x0000001c06007388 */ /* 0x0001e20000000a00 */
[----:B------:R-:W-:-:S04]  /*05d0*/  UIADD3 UR5, UPT, UPT, UR5, 0x10, URZ ;  /* 0x0000001005057890 */ /* 0x000fc8000fffe0ff */
[----:B------:R-:W-:Y:S01]  /*05e0*/  UISETP.NE.AND UP0, UPT, UR5, UR4, UPT ;  /* 0x000000040500728c */ /* 0x000fe2000bf05270 */
[----:B--2---:R0:W-:Y:S04]  /*05f0*/  STS.64 [R7], R8 ;  /* 0x0000000807007388 */ /* 0x0041e80000000a00 */
[----:B---3--:R0:W-:Y:S04]  /*0600*/  STS.64 [R10], R2 ;  /* 0x000000020a007388 */ /* 0x0081e80000000a00 */
[----:B------:R0:W-:Y:S04]  /*0610*/  STS.64 [R11], R14 ;  /* 0x0000000e0b007388 */ /* 0x0001e80000000a00 */
[----:B------:R0:W-:Y:S04]  /*0620*/  STS.64 [R31], R16 ;  /* 0x000000101f007388 */ /* 0x0001e80000000a00 */
[----:B------:R0:W-:Y:S01]  /*0630*/  STS.64 [R33], R34 ;  /* 0x0000002221007388 */ /* 0x0001e20000000a00 */
[----:B------:R-:W-:Y:S05]  /*0640*/  BRA.U UP0, `(.L_x_2) ;  /* 0xfffffff900e47547 */ /* 0x000fea000b83ffff */
.L_x_1:
[----:B------:R-:W-:Y:S05]  /*0650*/  BRA.U !UP1, `(.L_x_0) ;  /* 0x0000000509687547 */ /* 0x000fea000b800000 */
[----:B------:R-:W-:Y:S02]  /*0660*/  UISETP.GE.U32.AND UP0, UPT, UR9, 0x8, UPT ;  /* 0x000000080900788c */ /* 0x000fe4000bf06070 */
[----:B------:R-:W-:-:S04]  /*0670*/  ULOP3.LUT UR10, UR15, 0x7, URZ, 0xc0, !UPT ;  /* 0x000000070f0a7892 */ /* 0x000fc8000f8ec0ff */
[----:B------:R-:W-:-:S03]  /*0680*/  UISETP.NE.AND UP1, UPT, UR10, URZ, UPT ;  /* 0x000000ff0a00728c */ /* 0x000fc6000bf25270 */
[----:B------:R-:W-:Y:S08]  /*0690*/  BRA.U !UP0, `(.L_x_3) ;  /* 0x0000000108a07547 */ /* 0x000ff0000b800000 */
[----:B0-----:R-:W0:Y:S08]  /*06a0*/  LDC R17, c[0x0][0x3a0] ;  /* 0x0000e800ff117b82 */ /* 0x001e300000000800 */
[----:B------:R-:W1:Y:S08]  /*06b0*/  S2UR UR8, SR_CgaCtaId ;  /* 0x00000000000879c3 */ /* 0x000e700000008800 */
[----:B------:R-:W2:Y:S01]  /*06c0*/  LDC R24, c[0x0][0x38c] ;  /* 0x0000e300ff187b82 */ /* 0x000ea20000000800 */
[----:B0-----:R-:W-:-:S04]  /*06d0*/  IMAD R3, R17, UR4, RZ ;  /* 0x0000000411037c24 */ /* 0x001fc8000f8e02ff */
[----:B------:R-:W-:-:S04]  /*06e0*/  IMAD.WIDE R2, R3, 0x8, R20 ;  /* 0x0000000803027825 */ /* 0x000fc800078e0214 */
[C---:B------:R-:W-:Y:S02]  /*06f0*/  IMAD.WIDE R4, R17.reuse, 0x8, R2 ;  /* 0x0000000811047825 */ /* 0x040fe400078e0202 */
[----:B------:R-:W3:Y:S02]  /*0700*/  LDG.E.64 R2, desc[UR12][R2.64] ;  /* 0x0000000c02027981 */ /* 0x000ee4000c1e1b00 */
[C---:B------:R-:W-:Y:S02]  /*0710*/  IMAD.WIDE R6, R17.reuse, 0x8, R4 ;  /* 0x0000000811067825 */ /* 0x040fe400078e0204 */
[----:B------:R-:W4:Y:S02]  /*0720*/  LDG.E.64 R4, desc[UR12][R4.64] ;  /* 0x0000000c04047981 */ /* 0x000f24000c1e1b00 */
[C---:B------:R-:W-:Y:S02]  /*0730*/  IMAD.WIDE R8, R17.reuse, 0x8, R6 ;  /* 0x0000000811087825 */ /* 0x040fe400078e0206 */
[----:B------:R-:W5:Y:S02]  /*0740*/  LDG.E.64 R6, desc[UR12][R6.64] ;  /* 0x0000000c06067981 */ /* 0x000f64000c1e1b00 */
[----:B------:R-:W-:-:S02]  /*0750*/  IMAD.WIDE R10, R17, 0x8, R8 ;  /* 0x00000008110a7825 */ /* 0x000fc400078e0208 */
[----:B------:R-:W5:Y:S02]  /*0760*/  LDG.E.64 R8, desc[UR12][R8.64] ;  /* 0x0000000c08087981 */ /* 0x000f64000c1e1b00 */
[C---:B------:R-:W-:Y:S02]  /*0770*/  IMAD.WIDE R12, R17.reuse, 0x8, R10 ;  /* 0x00000008110c7825 */ /* 0x040fe400078e020a */
[----:B------:R-:W5:Y:S02]  /*0780*/  LDG.E.64 R10, desc[UR12][R10.64] ;  /* 0x0000000c0a0a7981 */ /* 0x000f64000c1e1b00 */
[C---:B------:R-:W-:Y:S02]  /*0790*/  IMAD.WIDE R14, R17.reuse, 0x8, R12 ;  /* 0x00000008110e7825 */ /* 0x040fe400078e020c */
[----:B------:R-:W5:Y:S02]  /*07a0*/  LDG.E.64 R12, desc[UR12][R12.64] ;  /* 0x0000000c0c0c7981 */ /* 0x000f64000c1e1b00 */
[----:B------:R-:W-:-:S02]  /*07b0*/  IMAD.WIDE R16, R17, 0x8, R14 ;  /* 0x0000000811107825 */ /* 0x000fc400078e020e */
[----:B------:R-:W5:Y:S04]  /*07c0*/  LDG.E.64 R14, desc[UR12][R14.64] ;  /* 0x0000000c0e0e7981 */ /* 0x000f68000c1e1b00 */
[----:B------:R-:W5:Y:S01]  /*07d0*/  LDG.E.64 R16, desc[UR12][R16.64] ;  /* 0x0000000c10107981 */ /* 0x000f62000c1e1b00 */
[----:B------:R-:W-:Y:S01]  /*07e0*/  UMOV UR5, 0x400 ;  /* 0x0000040000057882 */ /* 0x000fe20000000000 */
[----:B--2---:R-:W-:Y:S01]  /*07f0*/  IMAD R18, R24, UR4, R0 ;  /* 0x0000000418127c24 */ /* 0x004fe2000f8e0200 */
[----:B-1----:R-:W-:-:S06]  /*0800*/  ULEA UR5, UR8, UR5, 0x18 ;  /* 0x0000000508057291 */ /* 0x002fcc000f8ec0ff */
[----:B------:R-:W-:-:S04]  /*0810*/  LEA R19, R18, UR5, 0x3 ;  /* 0x0000000512137c11 */ /* 0x000fc8000f8e18ff */
[----:B------:R-:W-:-:S04]  /*0820*/  LEA R25, R24, R19, 0x3 ;  /* 0x0000001318197211 */ /* 0x000fc800078e18ff */
[----:B------:R-:W-:-:S05]  /*0830*/  LEA R27, R24, R25, 0x3 ;  /* 0x00000019181b7211 */ /* 0x000fca00078e18ff */
[----:B------:R-:W-:-:S05]  /*0840*/  IMAD R29, R24, 0x8, R27 ;  /* 0x00000008181d7824 */ /* 0x000fca00078e021b */
[----:B------:R-:W-:-:S04]  /*0850*/  LEA R31, R24, R29, 0x3 ;  /* 0x0000001d181f7211 */ /* 0x000fc800078e18ff */
[----:B------:R-:W-:-:S04]  /*0860*/  LEA R33, R24, R31, 0x3 ;  /* 0x0000001f18217211 */ /* 0x000fc800078e18ff */
[----:B------:R-:W-:-:S05]  /*0870*/  LEA R35, R24, R33, 0x3 ;  /* 0x0000002118237211 */ /* 0x000fca00078e18ff */
[----:B------:R-:W-:Y:S01]  /*0880*/  IMAD R37, R24, 0x8, R35 ;  /* 0x0000000818257824 */ /* 0x000fe200078e0223 */
[----:B------:R-:W-:Y:S01]  /*0890*/  UIADD3 UR4, UPT, UPT, UR4, 0x8, URZ ;  /* 0x0000000804047890 */ /* 0x000fe2000fffe0ff */
[----:B---3--:R1:W-:Y:S04]  /*08a0*/  STS.64 [R19], R2 ;  /* 0x0000000213007388 */ /* 0x0083e80000000a00 */
[----:B----4-:R1:W-:Y:S04]  /*08b0*/  STS.64 [R25], R4 ;  /* 0x0000000419007388 */ /* 0x0103e80000000a00 */
[----:B-----5:R1:W-:Y:S04]  /*08c0*/  STS.64 [R27], R6 ;  /* 0x000000061b007388 */ /* 0x0203e80000000a00 */
[----:B------:R1:W-:Y:S04]  /*08d0*/  STS.64 [R29], R8 ;  /* 0x000000081d007388 */ /* 0x0003e80000000a00 */
[----:B------:R1:W-:Y:S04]  /*08e0*/  STS.64 [R31], R10 ;  /* 0x0000000a1f007388 */ /* 0x0003e80000000a00 */
[----:B------:R1:W-:Y:S04]  /*08f0*/  STS.64 [R33], R12 ;  /* 0x0000000c21007388 */ /* 0x0003e80000000a00 */
[----:B------:R1:W-:Y:S04]  /*0900*/  STS.64 [R35], R14 ;  /* 0x0000000e23007388 */ /* 0x0003e80000000a00 */
[----:B------:R1:W-:Y:S02]  /*0910*/  STS.64 [R37], R16 ;  /* 0x0000001025007388 */ /* 0x0003e40000000a00 */
.L_x_3:
[----:B------:R-:W-:Y:S05]  /*0920*/  BRA.U !UP1, `(.L_x_0) ;  /* 0x0000000109b47547 */ /* 0x000fea000b800000 */
[----:B------:R-:W-:Y:S02]  /*0930*/  UISETP.GE.U32.AND UP0, UPT, UR10, 0x4, UPT ;  /* 0x000000040a00788c */ /* 0x000fe4000bf06070 */
[----:B------:R-:W-:-:S04]  /*0940*/  ULOP3.LUT UR9, UR15, 0x3, URZ, 0xc0, !UPT ;  /* 0x000000030f097892 */ /* 0x000fc8000f8ec0ff */
[----:B------:R-:W-:-:S03]  /*0950*/  UISETP.NE.AND UP1, UPT, UR9, URZ, UPT ;  /* 0x000000ff0900728c */ /* 0x000fc6000bf25270 */
[----:B------:R-:W-:Y:S08]  /*0960*/  BRA.U !UP0, `(.L_x_4) ;  /* 0x0000000108607547 */ /* 0x000ff0000b800000 */
[----:B01----:R-:W0:Y:S08]  /*0970*/  LDC R9, c[0x0][0x3a0] ;  /* 0x0000e800ff097b82 */ /* 0x003e300000000800 */
        /* <DEDUP_REMOVED lines=8> */
[----:B------:R-:W-:Y:S02]  /*0a00*/  IMAD.WIDE R8, R9, 0x8, R6 ;  /* 0x0000000809087825 */ /* 0x000fe400078e0206 */
[----:B------:R-:W5:Y:S04]  /*0a10*/  LDG.E.64 R6, desc[UR12][R6.64] ;  /* 0x0000000c06067981 */ /* 0x000f68000c1e1b00 */
[----:B------:R-:W5:Y:S01]  /*0a20*/  LDG.E.64 R8, desc[UR12][R8.64] ;  /* 0x0000000c08087981 */ /* 0x000f62000c1e1b00 */
[----:B------:R-:W-:Y:S01]  /*0a30*/  UMOV UR5, 0x400 ;  /* 0x0000040000057882 */ /* 0x000fe20000000000 */
[----:B--2---:R-:W-:Y:S01]  /*0a40*/  IMAD R10, R11, UR4, R0 ;  /* 0x000000040b0a7c24 */ /* 0x004fe2000f8e0200 */
[----:B-1----:R-:W-:-:S06]  /*0a50*/  ULEA UR5, UR8, UR5, 0x18 ;  /* 0x0000000508057291 */ /* 0x002fcc000f8ec0ff */
[----:B------:R-:W-:-:S04]  /*0a60*/  LEA R10, R10, UR5, 0x3 ;  /* 0x000000050a0a7c11 */ /* 0x000fc8000f8e18ff */
[----:B------:R-:W-:-:S04]  /*0a70*/  LEA R12, R11, R10, 0x3 ;  /* 0x0000000a0b0c7211 */ /* 0x000fc800078e18ff */
[----:B------:R-:W-:-:S04]  /*0a80*/  LEA R13, R11, R12, 0x3 ;  /* 0x0000000c0b0d7211 */ /* 0x000fc800078e18ff */
[----:B------:R-:W-:Y:S01]  /*0a90*/  LEA R11, R11, R13, 0x3 ;  /* 0x0000000d0b0b7211 */ /* 0x000fe200078e18ff */
[----:B------:R-:W-:Y:S01]  /*0aa0*/  UIADD3 UR4, UPT, UPT, UR4, 0x4, URZ ;  /* 0x0000000404047890 */ /* 0x000fe2000fffe0ff */
[----:B---3--:R2:W-:Y:S04]  /*0ab0*/  STS.64 [R10], R2 ;  /* 0x000000020a007388 */ /* 0x0085e80000000a00 */
[----:B----4-:R2:W-:Y:S04]  /*0ac0*/  STS.64 [R12], R4 ;  /* 0x000000040c007388 */ /* 0x0105e80000000a00 */
[----:B-----5:R2:W-:Y:S04]  /*0ad0*/  STS.64 [R13], R6 ;  /* 0x000000060d007388 */ /* 0x0205e80000000a00 */
[----:B------:R2:W-:Y:S02]  /*0ae0*/  STS.64 [R11], R8 ;  /* 0x000000080b007388 */ /* 0x0005e40000000a00 */
.L_x_4:
[----:B------:R-:W-:Y:S05]  /*0af0*/  BRA.U !UP1, `(.L_x_0) ;  /* 0x0000000109407547 */ /* 0x000fea000b800000 */
[----:B------:R-:W3:Y:S01]  /*0b00*/  S2UR UR8, SR_CgaCtaId ;  /* 0x00000000000879c3 */ /* 0x000ee20000008800 */
[----:B------:R-:W-:-:S07]  /*0b10*/  UMOV UR5, 0x400 ;  /* 0x0000040000057882 */ /* 0x000fce0000000000 */
[----:B012---:R-:W0:Y:S08]  /*0b20*/  LDC R7, c[0x0][0x38c] ;  /* 0x0000e300ff077b82 */ /* 0x007e300000000800 */
[----:B------:R-:W1:Y:S01]  /*0b30*/  LDC R6, c[0x0][0x3a0] ;  /* 0x0000e800ff067b82 */ /* 0x000e620000000800 */
[----:B---3--:R-:W-:-:S03]  /*0b40*/  ULEA UR8, UR8, UR5, 0x18 ;  /* 0x0000000508087291 */ /* 0x008fc6000f8ec0ff */
[----:B------:R-:W-:-:S09]  /*0b50*/  UMOV UR5, URZ ;  /* 0x000000ff00057c82 */ /* 0x000fd20008000000 */
.L_x_5:
[----:B-1-3--:R-:W-:-:S04]  /*0b60*/  IMAD R3, R6, UR4, RZ ;  /* 0x0000000406037c24 */ /* 0x00afc8000f8e02ff */
[----:B------:R-:W-:-:S06]  /*0b70*/  IMAD.WIDE R2, R3, 0x8, R20 ;  /* 0x0000000803027825 */ /* 0x000fcc00078e0214 */
[----:B------:R-:W2:Y:S01]  /*0b80*/  LDG.E.64 R2, desc[UR12][R2.64] ;  /* 0x0000000c02027981 */ /* 0x000ea2000c1e1b00 */
[----:B0-----:R-:W-:Y:S01]  /*0b90*/  IMAD R4, R7, UR4, R0 ;  /* 0x0000000407047c24 */ /* 0x001fe2000f8e0200 */
[----:B------:R-:W-:Y:S02]  /*0ba0*/  UIADD3 UR5, UPT, UPT, UR5, 0x1, URZ ;  /* 0x0000000105057890 */ /* 0x000fe4000fffe0ff */
[----:B------:R-:W-:Y:S02]  /*0bb0*/  UIADD3 UR4, UPT, UPT, UR4, 0x1, URZ ;  /* 0x0000000104047890 */ /* 0x000fe4000fffe0ff */
[----:B------:R-:W-:Y:S01]  /*0bc0*/  LEA R5, R4, UR8, 0x3 ;  /* 0x0000000804057c11 */ /* 0x000fe2000f8e18ff */
[----:B------:R-:W-:-:S04]  /*0bd0*/  UISETP.NE.AND UP0, UPT, UR5, UR9, UPT ;  /* 0x000000090500728c */ /* 0x000fc8000bf05270 */
[----:B--2---:R3:W-:Y:S05]  /*0be0*/  STS.64 [R5], R2 ;  /* 0x0000000205007388 */ /* 0x0047ea0000000a00 */
[----:B------:R-:W-:Y:S05]  /*0bf0*/  BRA.U UP0, `(.L_x_5) ;  /* 0xfffffffd00d87547 */ /* 0x000fea000b83ffff */
.L_x_0:
[----:B------:R-:W4:Y:S01]  /*0c00*/  LDCU.64 UR4, c[0x0][0x3a8] ;  /* 0x00007500ff0477ac */ /* 0x000f220008000a00 */
[----:B012---:R-:W0:Y:S01]  /*0c10*/  S2R R9, SR_CgaCtaId ;  /* 0x0000000000097919 */ /* 0x007e220000008800 */
[----:B------:R-:W1:Y:S01]  /*0c20*/  LDC.64 R6, c[0x0][0x388] ;  /* 0x0000e200ff067b82 */ /* 0x000e620000000a00 */
[----:B----4-:R-:W-:-:S04]  /*0c30*/  LEA R4, P0, R0, UR4, 0x3 ;  /* 0x0000000400047c11 */ /* 0x010fc8000f8018ff */
[----:B---3--:R-:W-:-:S06]  /*0c40*/  LEA.HI.X R5, R0, UR5, RZ, 0x3, P0 ;  /* 0x0000000500057c11 */ /* 0x008fcc00080f1cff */
[----:B------:R-:W2:Y:S01]  /*0c50*/  LDG.E.64 R4, desc[UR12][R4.64] ;  /* 0x0000000c04047981 */ /* 0x000ea2000c1e1b00 */
[----:B------:R-:W-:Y:S01]  /*0c60*/  MOV R2, 0x400 ;  /* 0x0000040000027802 */ /* 0x000fe20000000f00 */
[----:B-1----:R-:W-:Y:S01]  /*0c70*/  IMAD R3, R7, UR15, RZ ;  /* 0x0000000f07037c24 */ /* 0x002fe2000f8e02ff */
[----:B------:R-:W-:Y:S02]  /*0c80*/  ISETP.GE.AND P0, PT, R6, 0x1, PT ;  /* 0x000000010600780c */ /* 0x000fe40003f06270 */
[----:B------:R-:W-:Y:S02]  /*0c90*/  CS2R R26, SRZ ;  /* 0x00000000001a7805 */ /* 0x000fe4000001ff00 */
[----:B0-----:R-:W-:-:S05]  /*0ca0*/  LEA R9, R9, R2, 0x18 ;  /* 0x0000000209097211 */ /* 0x001fca00078ec0ff */
[----:B------:R-:W-:-:S05]  /*0cb0*/  IMAD R3, R3, 0x8, R9 ;  /* 0x0000000803037824 */ /* 0x000fca00078e0209 */
[----:B------:R-:W-:-:S05]  /*0cc0*/  LEA R2, R0, R3, 0x3 ;  /* 0x0000000300027211 */ /* 0x000fca00078e18ff */
[----:B--2---:R0:W-:Y:S01]  /*0cd0*/  STS.64 [R2], R4 ;  /* 0x0000000402007388 */ /* 0x0041e20000000a00 */
[----:B------:R-:W-:Y:S05]  /*0ce0*/  @!P0 BRA `(.L_x_6) ;  /* 0x0000000800bc8947 */ /* 0x000fea0003800000 */
[----:B0-----:R-:W0:Y:S01]  /*0cf0*/  LDC R5, c[0x0][0x3a0] ;  /* 0x0000e800ff057b82 */ /* 0x001e220000000800 */
[----:B------:R-:W-:Y:S02]  /*0d00*/  LEA R6, R0, R9, 0x3 ;  /* 0x0000000900067211 */ /* 0x000fe400078e18ff */
[----:B------:R-:W-:Y:S01]  /*0d10*/  CS2R R26, SRZ ;  /* 0x00000000001a7805 */ /* 0x000fe2000001ff00 */
[----:B------:R-:W-:Y:S01]  /*0d20*/  ULOP3.LUT UR17, UR15, 0x7, URZ, 0xc0, !UPT ;  /* 0x000000070f117892 */ /* 0x000fe2000f8ec0ff */
[----:B------:R-:W-:Y:S01]  /*0d30*/  LEA R8, R7, R6, 0x3 ;  /* 0x0000000607087211 */ /* 0x000fe200078e18ff */
[----:B------:R-:W-:Y:S01]  /*0d40*/  ULOP3.LUT UR14, UR15, 0x7ffffff8, URZ, 0xc0, !UPT ;  /* 0x7ffffff80f0e7892 */ /* 0x000fe2000f8ec0ff */
[----:B------:R-:W-:-:S03]  /*0d50*/  UMOV UR4, URZ ;  /* 0x000000ff00047c82 */ /* 0x000fc60008000000 */
[----:B------:R-:W-:Y:S02]  /*0d60*/  IMAD R7, R7, 0x8, R8 ;  /* 0x0000000807077824 */ /* 0x000fe400078e0208 */
[----:B0-----:R-:W-:-:S04]  /*0d70*/  IMAD R5, R5, UR15, RZ ;  /* 0x0000000f05057c24 */ /* 0x001fc8000f8e02ff */
[----:B------:R-:W-:-:S07]  /*0d80*/  IMAD.WIDE R20, R5, 0x8, R20 ;  /* 0x0000000805147825 */ /* 0x000fce00078e0214 */
.L_x_17:
[----:B------:R-:W0:Y:S02]  /*0d90*/  LDCU.64 UR8, c[0x0][0x388] ;  /* 0x00007100ff0877ac */ /* 0x000e240008000a00 */
[----:B0-----:R-:W-:-:S06]  /*0da0*/  UIMAD.WIDE UR6, UR9, 0x8, UR6 ;  /* 0x00000008090678a5 */ /* 0x001fcc000f8e0206 */
[----:B---3--:R-:W-:-:S04]  /*0db0*/  LEA R18, P0, R0, UR6, 0x3 ;  /* 0x0000000600127c11 */ /* 0x008fc8000f8018ff */
[----:B------:R-:W-:-:S06]  /*0dc0*/  LEA.HI.X R19, R0, UR7, RZ, 0x3, P0 ;  /* 0x0000000700137c11 */ /* 0x000fcc00080f1cff */
[----:B------:R-:W5:Y:S01]  /*0dd0*/  LDG.E.64 R18, desc[UR12][R18.64] ;  /* 0x0000000c12127981 */ /* 0x000f62000c1e1b00 */
[----:B------:R-:W-:Y:S01]  /*0de0*/  UISETP.GE.AND UP1, UPT, UR9, 0x1, UPT ;  /* 0x000000010900788c */ /* 0x000fe2000bf26270 */
[----:B------:R-:W-:Y:S01]  /*0df0*/  UMOV UR5, UR4 ;  /* 0x0000000400057c82 */ /* 0x000fe20008000000 */
[----:B------:R-:W-:-:S04]  /*0e00*/  UIADD3 UR4, UPT, UPT, UR4, UR9, URZ ;  /* 0x0000000904047290 */ /* 0x000fc8000fffe0ff */
[----:B------:R-:W-:-:S03]  /*0e10*/  UISETP.GE.AND UP0, UPT, UR4, UR8, UPT ;  /* 0x000000080400728c */ /* 0x000fc6000bf06270 */
[----:B-12---:R-:W-:Y:S08]  /*0e20*/  BRA.U !UP1, `(.L_x_7) ;  /* 0x00000009095c7547 */ /* 0x006ff0000b800000 */
[----:B------:R-:W0:Y:S02]  /*0e30*/  LDCU UR8, c[0x0][0x390] ;  /* 0x00007200ff0877ac */ /* 0x000e240008000800 */
[----:B0-----:R-:W-:-:S09]  /*0e40*/  UISETP.GT.AND UP1, UPT, UR8, URZ, UPT ;  /* 0x000000ff0800728c */ /* 0x001fd2000bf24270 */
[----:B------:R-:W-:Y:S05]  /*0e50*/  BRA.U UP1, `(.L_x_8) ;  /* 0x0000000101607547 */ /* 0x000fea000b800000 */
[----:B------:R-:W0:Y:S01]  /*0e60*/  LDCU UR9, c[0x0][0x390] ;  /* 0x00007200ff0977ac */ /* 0x000e220008000800 */
[----:B------:R-:W-:-:S12]  /*0e70*/  UIADD3 UR8, UPT, UPT, UR5, UR8, URZ ;  /* 0x0000000805087290 */ /* 0x000fd8000fffe0ff */
.L_x_9:
[----:B-1----:R-:W1:Y:S02]  /*0e80*/  LDC R4, c[0x0][0x388] ;  /* 0x0000e200ff047b82 */ /* 0x002e640000000800 */
[----:B-1----:R-:W-:-:S13]  /*0e90*/  ISETP.LE.AND P0, PT, R4, UR8, PT ;  /* 0x0000000804007c0c */ /* 0x002fda000bf03270 */
[----:B------:R-:W1:Y:S01]  /*0ea0*/  @!P0 LDC R31, c[0x0][0x3a0] ;  /* 0x0000e800ff1f8b82 */ /* 0x000e620000000800 */
[----:B------:R2:W3:Y:S07]  /*0eb0*/  @!P0 LDG.E.64 R16, desc[UR12][R20.64] ;  /* 0x0000000c14108981 */ /* 0x0004ee000c1e1b00 */
[----:B------:R-:W4:Y:S01]  /*0ec0*/  @!P0 LDC R4, c[0x0][0x38c] ;  /* 0x0000e300ff048b82 */ /* 0x000f220000000800 */
[----:B-1----:R-:W-:-:S04]  /*0ed0*/  @!P0 IMAD.WIDE R24, R31, 0x8, R20 ;  /* 0x000000081f188825 */ /* 0x002fc800078e0214 */
[C-C-:B------:R-:W-:Y:S01]  /*0ee0*/  @!P0 IMAD.WIDE R28, R31.reuse, 0x10, R20.reuse ;  /* 0x000000101f1c8825 */ /* 0x140fe200078e0214 */
[----:B------:R-:W3:Y:S03]  /*0ef0*/  @!P0 LDG.E.64 R14, desc[UR12][R24.64] ;  /* 0x0000000c180e8981 */ /* 0x000ee6000c1e1b00 */
[----:B------:R-:W-:Y:S01]  /*0f00*/  @!P0 IMAD.WIDE R30, R31, 0x18, R20 ;  /* 0x000000181f1e8825 */ /* 0x000fe200078e0214 */
[----:B------:R-:W3:Y:S04]  /*0f10*/  @!P0 LDG.E.64 R12, desc[UR12][R28.64] ;  /* 0x0000000c1c0c8981 */ /* 0x000ee8000c1e1b00 */
[----:B------:R-:W3:Y:S01]  /*0f20*/  @!P0 LDG.E.64 R10, desc[UR12][R30.64] ;  /* 0x0000000c1e0a8981 */ /* 0x000ee2000c1e1b00 */
[----:B----4-:R-:W-:Y:S01]  /*0f30*/  @!P0 LEA R9, R4, R7, 0x3 ;  /* 0x0000000704098211 */ /* 0x010fe200078e18ff */
[----:B0-----:R-:W-:-:S04]  /*0f40*/  UIADD3 UR5, UPT, UPT, UR5, UR9, URZ ;  /* 0x0000000905057290 */ /* 0x001fc8000fffe0ff */
[----:B------:R-:W-:Y:S01]  /*0f50*/  UISETP.GE.AND UP1, UPT, UR5, UR4, UPT ;  /* 0x000000040500728c */ /* 0x000fe2000bf26270 */
[----:B--2---:R-:W-:Y:S01]  /*0f60*/  IMAD.WIDE R20, R5, 0x8, R20 ;  /* 0x0000000805147825 */ /* 0x004fe200078e0214 */
[----:B------:R-:W-:Y:S01]  /*0f70*/  UIADD3 UR8, UPT, UPT, UR8, UR9, URZ ;  /* 0x0000000908087290 */ /* 0x000fe2000fffe0ff */
[----:B---3--:R1:W-:Y:S04]  /*0f80*/  @!P0 STS.64 [R6], R16 ;  /* 0x0000001006008388 */ /* 0x0083e80000000a00 */
[----:B------:R1:W-:Y:S04]  /*0f90*/  @!P0 STS.64 [R8], R14 ;  /* 0x0000000e08008388 */ /* 0x0003e80000000a00 */
[----:B------:R1:W-:Y:S04]  /*0fa0*/  @!P0 STS.64 [R7], R12 ;  /* 0x0000000c07008388 */ /* 0x0003e80000000a00 */
[----:B------:R1:W-:Y:S01]  /*0fb0*/  @!P0 STS.64 [R9], R10 ;  /* 0x0000000a09008388 */ /* 0x0003e20000000a00 */
[----:B------:R-:W-:Y:S05]  /*0fc0*/  BRA.U !UP1, `(.L_x_9) ;  /* 0xfffffffd09ac7547 */ /* 0x000fea000b83ffff */
[----:B------:R-:W-:Y:S05]  /*0fd0*/  BRA `(.L_x_7) ;  /* 0x0000000400f07947 */ /* 0x000fea0003800000 */
.L_x_8:
[----:B------:R-:W-:-:S05]  /*0fe0*/  UMOV UR8, UR5 ;  /* 0x0000000500087c82 */ /* 0x000fca0008000000 */
.L_x_16:
[----:B------:R-:W0:Y:S01]  /*0ff0*/  LDCU UR9, c[0x0][0x390] ;  /* 0x00007200ff0977ac */ /* 0x000e220008000800 */
[----:B--2---:R-:W1:Y:S01]  /*1000*/  LDC R9, c[0x0][0x388] ;  /* 0x0000e200ff097b82 */ /* 0x004e620000000800 */
[----:B------:R-:W-:Y:S02]  /*1010*/  UIADD3 UR11, UPT, UPT, -UR5, UR8, URZ ;  /* 0x00000008050b7290 */ /* 0x000fe4000fffe1ff */
[----:B0-----:R-:W-:Y:S02]  /*1020*/  UIADD3 UR10, UPT, UPT, UR8, UR9, URZ ;  /* 0x00000009080a7290 */ /* 0x001fe4000fffe0ff */
[----:B------:R-:W-:Y:S02]  /*1030*/  UISETP.GE.U32.AND UP2, UPT, UR9, 0x8, UPT ;  /* 0x000000080900788c */ /* 0x000fe4000bf46070 */
[----:B------:R-:W-:Y:S02]  /*1040*/  UISETP.GE.AND UP1, UPT, UR10, UR4, UPT ;  /* 0x000000040a00728c */ /* 0x000fe4000bf26270 */
[----:B-1----:R-:W-:-:S13]  /*1050*/  ISETP.LE.AND P0, PT, R9, UR10, PT ;  /* 0x0000000a09007c0c */ /* 0x002fda000bf03270 */
[----:B------:R-:W-:Y:S05]  /*1060*/  @P0 BRA `(.L_x_10) ;  /* 0x0000000000200947 */ /* 0x000fea0003800000 */
[----:B------:R-:W0:Y:S01]  /*1070*/  LDC R11, c[0x0][0x3a0] ;  /* 0x0000e800ff0b7b82 */ /* 0x000e220000000800 */
[----:B------:R1:W5:Y:S01]  /*1080*/  LDG.E.64 R16, desc[UR12][R20.64] ;  /* 0x0000000c14107981 */ /* 0x000362000c1e1b00 */
[----:B0-----:R-:W-:-:S04]  /*1090*/  IMAD.WIDE R14, R11, 0x8, R20 ;  /* 0x000000080b0e7825 */ /* 0x001fc800078e0214 */
[C---:B------:R-:W-:Y:S02]  /*10a0*/  IMAD.WIDE R12, R11.reuse, 0x8, R14 ;  /* 0x000000080b0c7825 */ /* 0x040fe400078e020e */
[----:B------:R-:W5:Y:S02]  /*10b0*/  LDG.E.64 R14, desc[UR12][R14.64] ;  /* 0x0000000c0e0e7981 */ /* 0x000f64000c1e1b00 */
[----:B------:R-:W-:Y:S02]  /*10c0*/  IMAD.WIDE R10, R11, 0x8, R12 ;  /* 0x000000080b0a7825 */ /* 0x000fe400078e020c */
[----:B------:R-:W5:Y:S04]  /*10d0*/  LDG.E.64 R12, desc[UR12][R12.64] ;  /* 0x0000000c0c0c7981 */ /* 0x000f68000c1e1b00 */
[----:B-1----:R-:W5:Y:S02]  /*10e0*/  LDG.E.64 R10, desc[UR12][R10.64] ;  /* 0x0000000c0a0a7981 */ /* 0x002f64000c1e1b00 */
.L_x_10:
[----:B------:R-:W-:Y:S01]  /*10f0*/  HFMA2 R4, -RZ, RZ, 0, 0 ;  /* 0x00000000ff047431 */ /* 0x000fe200000001ff */
[----:B------:R-:W-:Y:S01]  /*1100*/  UMOV UR8, UR10 ;  /* 0x0000000a00087c82 */ /* 0x000fe20008000000 */
[----:B------:R-:W-:Y:S05]  /*1110*/  BRA.U !UP2, `(.L_x_11) ;  /* 0x000000010aa47547 */ /* 0x000fea000b800000 */
[----:B------:R-:W-:-:S07]  /*1120*/  MOV R4, RZ ;  /* 0x000000ff00047202 */ /* 0x000fce0000000f00 */
.L_x_12:
[----:B------:R-:W0:Y:S01]  /*1130*/  LDC R31, c[0x0][0x38c] ;  /* 0x0000e300ff1f7b82 */ /* 0x000e220000000800 */
[----:B------:R-:W-:-:S05]  /*1140*/  VIADD R30, R4, UR11 ;  /* 0x0000000b041e7c36 */ /* 0x000fca0008000000 */
[----:B------:R-:W-:-:S05]  /*1150*/  LEA R30, R30, R3, 0x3 ;  /* 0x000000031e1e7211 */ /* 0x000fca00078e18ff */
[----:B------:R-:W-:Y:S01]  /*1160*/  LDS.64 R28, [R30] ;  /* 0x000000001e1c7984 */ /* 0x000fe20000000a00 */
[C---:B0-----:R-:W-:Y:S01]  /*1170*/  IMAD R25, R4.reuse, R31, RZ ;  /* 0x0000001f04197224 */ /* 0x041fe200078e02ff */
[----:B------:R-:W-:-:S04]  /*1180*/  IADD3 R4, PT, PT, R4, 0x8, RZ ;  /* 0x0000000804047810 */ /* 0x000fc80007ffe0ff */
[----:B------:R-:W-:Y:S02]  /*1190*/  LEA R36, R25, R6, 0x3 ;  /* 0x0000000619247211 */ /* 0x000fe400078e18ff */
[----:B------:R-:W-:Y:S02]  /*11a0*/  ISETP.NE.AND P0, PT, R4, UR14, PT ;  /* 0x0000000e04007c0c */ /* 0x000fe4000bf05270 */
[C---:B------:R-:W-:Y:S01]  /*11b0*/  LEA R34, R31.reuse, R36, 0x3 ;  /* 0x000000241f227211 */ /* 0x040fe200078e18ff */
[----:B------:R0:W1:Y:S04]  /*11c0*/  LDS.64 R24, [R36] ;  /* 0x0000000024187984 */ /* 0x0000680000000a00 */
[----:B------:R-:W-:-:S05]  /*11d0*/  IMAD R32, R31, 0x8, R34 ;  /* 0x000000081f207824 */ /* 0x000fca00078e0222 */
[----:B------:R-:W-:-:S04]  /*11e0*/  LEA R33, R31, R32, 0x3 ;  /* 0x000000201f217211 */ /* 0x000fc800078e18ff */
[C---:B0-----:R-:W-:Y:S01]  /*11f0*/  LEA R36, R31.reuse, R33, 0x3 ;  /* 0x000000211f247211 */ /* 0x041fe200078e18ff */
[----:B-1----:R-:W-:Y:S01]  /*1200*/  DFMA R28, R24, R28, R26 ;  /* 0x0000001c181c722b */ /* 0x002fe2000000001a */
[----:B------:R-:W-:Y:S04]  /*1210*/  LDS.64 R26, [R30+0x8] ;  /* 0x000008001e1a7984 */ /* 0x000fe80000000a00 */
[----:B------:R0:W1:Y:S02]  /*1220*/  LDS.64 R24, [R34] ;  /* 0x0000000022187984 */ /* 0x0000640000000a00 */
[C---:B0-----:R-:W-:Y:S01]  /*1230*/  LEA R34, R31.reuse, R36, 0x3 ;  /* 0x000000241f227211 */ /* 0x041fe200078e18ff */
[----:B-1----:R-:W-:Y:S02]  /*1240*/  DFMA R26, R24, R26, R28 ;  /* 0x0000001a181a722b */ /* 0x002fe4000000001c */
[----:B------:R-:W-:Y:S04]  /*1250*/  LDS.64 R28, [R30+0x10] ;  /* 0x000010001e1c7984 */ /* 0x000fe80000000a00 */
[----:B------:R0:W1:Y:S02]  /*1260*/  LDS.64 R24, [R32] ;  /* 0x0000000020187984 */ /* 0x0000640000000a00 */
[----:B0-----:R-:W-:-:S05]  /*1270*/  IMAD R32, R31, 0x8, R34 ;  /* 0x000000081f207824 */ /* 0x001fca00078e0222 */
[----:B------:R-:W-:Y:S01]  /*1280*/  LEA R37, R31, R32, 0x3 ;  /* 0x000000201f257211 */ /* 0x000fe200078e18ff */
[----:B-1----:R-:W-:Y:S01]  /*1290*/  DFMA R28, R24, R28, R26 ;  /* 0x0000001c181c722b */ /* 0x002fe2000000001a */
[----:B------:R-:W-:Y:S04]  /*12a0*/  LDS.64 R26, [R30+0x18] ;  /* 0x000018001e1a7984 */ /* 0x000fe80000000a00 */
[----:B------:R-:W0:Y:S03]  /*12b0*/  LDS.64 R24, [R33] ;  /* 0x0000000021187984 */ /* 0x000e260000000a00 */
[----:B0-----:R-:W-:Y:S02]  /*12c0*/  DFMA R26, R24, R26, R28 ;  /* 0x0000001a181a722b */ /* 0x001fe4000000001c */
[----:B------:R-:W-:Y:S04]  /*12d0*/  LDS.64 R28, [R30+0x20] ;  /* 0x000020001e1c7984 */ /* 0x000fe80000000a00 */
[----:B------:R-:W0:Y:S04]  /*12e0*/  LDS.64 R24, [R36] ;  /* 0x0000000024187984 */ /* 0x000e280000000a00 */
[----:B------:R-:W-:Y:S01]  /*12f0*/  LDS.64 R36, [R37] ;  /* 0x0000000025247984 */ /* 0x000fe20000000a00 */
[----:B0-----:R-:W-:-:S03]  /*1300*/  DFMA R28, R24, R28, R26 ;  /* 0x0000001c181c722b */ /* 0x001fc6000000001a */
[----:B------:R-:W-:Y:S04]  /*1310*/  LDS.64 R24, [R30+0x28] ;  /* 0x000028001e187984 */ /* 0x000fe80000000a00 */
[----:B------:R-:W0:Y:S02]  /*1320*/  LDS.64 R26, [R34] ;  /* 0x00000000221a7984 */ /* 0x000e240000000a00 */
[----:B0-----:R-:W-:Y:S02]  /*1330*/  DFMA R24, R26, R24, R28 ;  /* 0x000000181a18722b */ /* 0x001fe4000000001c */
[----:B------:R-:W-:Y:S04]  /*1340*/  LDS.64 R26, [R30+0x30] ;  /* 0x000030001e1a7984 */ /* 0x000fe80000000a00 */
[----:B------:R-:W0:Y:S04]  /*1350*/  LDS.64 R28, [R32] ;  /* 0x00000000201c7984 */ /* 0x000e280000000a00 */
[----:B------:R-:W1:Y:S01]  /*1360*/  LDS.64 R32, [R30+0x38] ;  /* 0x000038001e207984 */ /* 0x000e620000000a00 */
[----:B0-----:R-:W-:-:S08]  /*1370*/  DFMA R26, R28, R26, R24 ;  /* 0x0000001a1c1a722b */ /* 0x001fd00000000018 */
[----:B-1----:R-:W-:Y:S01]  /*1380*/  DFMA R26, R36, R32, R26 ;  /* 0x00000020241a722b */ /* 0x002fe2000000001a */
[----:B------:R-:W-:Y:S10]  /*1390*/  @P0 BRA `(.L_x_12) ;  /* 0xfffffffc00640947 */ /* 0x000ff4000383ffff */
[----:B------:R-:W-:-:S07]  /*13a0*/  MOV R4, UR14 ;  /* 0x0000000e00047c02 */ /* 0x000fce0008000f00 */
.L_x_11:
[----:B------:R-:W-:-:S09]  /*13b0*/  UISETP.NE.AND UP2, UPT, UR17, URZ, UPT ;  /* 0x000000ff1100728c */ /* 0x000fd2000bf45270 */
[----:B------:R-:W-:Y:S05]  /*13c0*/  BRA.U !UP2, `(.L_x_13) ;  /* 0x000000010ad07547 */ /* 0x000fea000b800000 */
[----:B------:R-:W-:Y:S02]  /*13d0*/  UIADD3 UR15, UPT, UPT, UR17, -0x1, URZ ;  /* 0xffffffff110f7890 */ /* 0x000fe4000fffe0ff */
[----:B------:R-:W-:Y:S02]  /*13e0*/  ULOP3.LUT UP3, UR16, UR9, 0x3, URZ, 0xc0, !UPT ;  /* 0x0000000309107892 */ /* 0x000fe4000f86c0ff */
[----:B------:R-:W-:-:S09]  /*13f0*/  UISETP.GE.U32.AND UP2, UPT, UR15, 0x3, UPT ;  /* 0x000000030f00788c */ /* 0x000fd2000bf46070 */
[----:B------:R-:W-:Y:S05]  /*1400*/  BRA.U !UP2, `(.L_x_14) ;  /* 0x000000010a547547 */ /* 0x000fea000b800000 */
[----:B------:R-:W0:Y:S01]  /*1410*/  LDC R31, c[0x0][0x38c] ;  /* 0x0000e300ff1f7b82 */ /* 0x000e220000000800 */
[----:B------:R-:W-:-:S05]  /*1420*/  VIADD R30, R4, UR11 ;  /* 0x0000000b041e7c36 */ /* 0x000fca0008000000 */
[----:B------:R-:W-:-:S05]  /*1430*/  LEA R30, R30, R3, 0x3 ;  /* 0x000000031e1e7211 */ /* 0x000fca00078e18ff */
[----:B------:R-:W-:Y:S04]  /*1440*/  LDS.64 R28, [R30] ;  /* 0x000000001e1c7984 */ /* 0x000fe80000000a00 */
[----:B------:R-:W-:Y:S01]  /*1450*/  LDS.64 R36, [R30+0x18] ;  /* 0x000018001e247984 */ /* 0x000fe20000000a00 */
[C---:B0-----:R-:W-:Y:S01]  /*1460*/  IMAD R25, R4.reuse, R31, RZ ;  /* 0x0000001f04197224 */ /* 0x041fe200078e02ff */
[----:B------:R-:W-:-:S04]  /*1470*/  IADD3 R4, PT, PT, R4, 0x4, RZ ;  /* 0x0000000404047810 */ /* 0x000fc80007ffe0ff */
[----:B------:R-:W-:-:S04]  /*1480*/  LEA R33, R25, R6, 0x3 ;  /* 0x0000000619217211 */ /* 0x000fc800078e18ff */
[C---:B------:R-:W-:Y:S01]  /*1490*/  LEA R34, R31.reuse, R33, 0x3 ;  /* 0x000000211f227211 */ /* 0x040fe200078e18ff */
[----:B------:R-:W0:Y:S04]  /*14a0*/  LDS.64 R24, [R33] ;  /* 0x0000000021187984 */ /* 0x000e280000000a00 */
[----:B------:R-:W-:-:S05]  /*14b0*/  IMAD R32, R31, 0x8, R34 ;  /* 0x000000081f207824 */ /* 0x000fca00078e0222 */
[----:B------:R-:W-:Y:S01]  /*14c0*/  LEA R31, R31, R32, 0x3 ;  /* 0x000000201f1f7211 */ /* 0x000fe200078e18ff */
[----:B0-----:R-:W-:Y:S01]  /*14d0*/  DFMA R28, R24, R28, R26 ;  /* 0x0000001c181c722b */ /* 0x001fe2000000001a */
[----:B------:R-:W-:Y:S04]  /*14e0*/  LDS.64 R24, [R30+0x8] ;  /* 0x000008001e187984 */ /* 0x000fe80000000a00 */
[----:B------:R-:W0:Y:S03]  /*14f0*/  LDS.64 R26, [R34] ;  /* 0x00000000221a7984 */ /* 0x000e260000000a00 */
[----:B0-----:R-:W-:Y:S01]  /*1500*/  DFMA R24, R26, R24, R28 ;  /* 0x000000181a18722b */ /* 0x001fe2000000001c */
[----:B------:R-:W-:Y:S04]  /*1510*/  LDS.64 R26, [R30+0x10] ;  /* 0x000010001e1a7984 */ /* 0x000fe80000000a00 */
[----:B------:R-:W0:Y:S04]  /*1520*/  LDS.64 R28, [R32] ;  /* 0x00000000201c7984 */ /* 0x000e280000000a00 */
[----:B------:R-:W1:Y:S01]  /*1530*/  LDS.64 R32, [R31] ;  /* 0x000000001f207984 */ /* 0x000e620000000a00 */
[----:B0-----:R-:W-:-:S08]  /*1540*/  DFMA R26, R28, R26, R24 ;  /* 0x0000001a1c1a722b */ /* 0x001fd00000000018 */
[----:B-1----:R-:W-:-:S11]  /*1550*/  DFMA R26, R32, R36, R26 ;  /* 0x00000024201a722b */ /* 0x002fd6000000001a */
.L_x_14:
[----:B------:R-:W-:Y:S05]  /*1560*/  BRA.U !UP3, `(.L_x_13) ;  /* 0x000000010b687547 */ /* 0x000fea000b800000 */
[----:B------:R-:W-:Y:S02]  /*1570*/  UISETP.NE.AND UP2, UPT, UR16, 0x1, UPT ;  /* 0x000000011000788c */ /* 0x000fe4000bf45270 */
[----:B------:R-:W-:-:S04]  /*1580*/  ULOP3.LUT UR9, UR9, 0x1, URZ, 0xc0, !UPT ;  /* 0x0000000109097892 */ /* 0x000fc8000f8ec0ff */
[----:B------:R-:W-:-:S03]  /*1590*/  UISETP.NE.U32.AND UP3, UPT, UR9, 0x1, UPT ;  /* 0x000000010900788c */ /* 0x000fc6000bf65070 */
[----:B------:R-:W-:Y:S08]  /*15a0*/  BRA.U !UP2, `(.L_x_15) ;  /* 0x000000010a347547 */ /* 0x000ff0000b800000 */
[----:B------:R-:W0:Y:S01]  /*15b0*/  LDC R25, c[0x0][0x38c] ;  /* 0x0000e300ff197b82 */ /* 0x000e220000000800 */
[----:B------:R-:W-:-:S05]  /*15c0*/  IADD3 R24, PT, PT, R4, UR11, RZ ;  /* 0x0000000b04187c10 */ /* 0x000fca000fffe0ff */
[----:B------:R-:W-:-:S05]  /*15d0*/  IMAD R35, R24, 0x8, R3 ;  /* 0x0000000818237824 */ /* 0x000fca00078e0203 */
[----:B------:R-:W-:Y:S01]  /*15e0*/  LDS.64 R30, [R35] ;  /* 0x00000000231e7984 */ /* 0x000fe20000000a00 */
[C---:B0-----:R-:W-:Y:S01]  /*15f0*/  IMAD R29, R4.reuse, R25, RZ ;  /* 0x00000019041d7224 */ /* 0x041fe200078e02ff */
[----:B------:R-:W-:-:S04]  /*1600*/  IADD3 R4, PT, PT, R4, 0x2, RZ ;  /* 0x0000000204047810 */ /* 0x000fc80007ffe0ff */
[----:B------:R-:W-:-:S04]  /*1610*/  LEA R34, R29, R6, 0x3 ;  /* 0x000000061d227211 */ /* 0x000fc800078e18ff */
[----:B------:R-:W-:Y:S01]  /*1620*/  LEA R28, R25, R34, 0x3 ;  /* 0x00000022191c7211 */ /* 0x000fe200078e18ff */
[----:B------:R-:W0:Y:S04]  /*1630*/  LDS.64 R32, [R34] ;  /* 0x0000000022207984 */ /* 0x000e280000000a00 */
[----:B------:R-:W-:Y:S04]  /*1640*/  LDS.64 R24, [R35+0x8] ;  /* 0x0000080023187984 */ /* 0x000fe80000000a00 */
[----:B------:R-:W1:Y:S01]  /*1650*/  LDS.64 R28, [R28] ;  /* 0x000000001c1c7984 */ /* 0x000e620000000a00 */
[----:B0-----:R-:W-:-:S08]  /*1660*/  DFMA R26, R32, R30, R26 ;  /* 0x0000001e201a722b */ /* 0x001fd0000000001a */
[----:B-1----:R-:W-:-:S11]  /*1670*/  DFMA R26, R28, R24, R26 ;  /* 0x000000181c1a722b */ /* 0x002fd6000000001a */
.L_x_15:
[----:B------:R-:W-:Y:S05]  /*1680*/  BRA.U UP3, `(.L_x_13) ;  /* 0x0000000103207547 */ /* 0x000fea000b800000 */
[----:B------:R-:W0:Y:S01]  /*1690*/  LDCU UR9, c[0x0][0x38c] ;  /* 0x00007180ff0977ac */ /* 0x000e220008000800 */
[----:B------:R-:W-:-:S05]  /*16a0*/  VIADD R24, R4, UR11 ;  /* 0x0000000b04187c36 */ /* 0x000fca0008000000 */
[----:B------:R-:W-:Y:S01]  /*16b0*/  LEA R24, R24, R3, 0x3 ;  /* 0x0000000318187211 */ /* 0x000fe200078e18ff */
[----:B0-----:R-:W-:-:S05]  /*16c0*/  IMAD R25, R4, UR9, RZ ;  /* 0x0000000904197c24 */ /* 0x001fca000f8e02ff */
[----:B------:R-:W-:Y:S02]  /*16d0*/  LEA R28, R25, R6, 0x3 ;  /* 0x00000006191c7211 */ /* 0x000fe400078e18ff */
[----:B------:R-:W-:Y:S04]  /*16e0*/  LDS.64 R24, [R24] ;  /* 0x0000000018187984 */ /* 0x000fe80000000a00 */
[----:B------:R-:W0:Y:S02]  /*16f0*/  LDS.64 R28, [R28] ;  /* 0x000000001c1c7984 */ /* 0x000e240000000a00 */
[----:B0-----:R-:W-:-:S11]  /*1700*/  DFMA R26, R28, R24, R26 ;  /* 0x000000181c1a722b */ /* 0x001fd6000000001a */
.L_x_13:
[----:B------:R-:W-:Y:S01]  /*1710*/  ISETP.LE.AND P0, PT, R9, UR10, PT ;  /* 0x0000000a09007c0c */ /* 0x000fe2000bf03270 */
[----:B------:R-:W-:-:S12]  /*1720*/  IMAD.WIDE R20, R5, 0x8, R20 ;  /* 0x0000000805147825 */ /* 0x000fd800078e0214 */
[----:B------:R-:W0:Y:S01]  /*1730*/  @!P0 LDC R4, c[0x0][0x38c] ;  /* 0x0000e300ff048b82 */ /* 0x000e220000000800 */
[----:B-----5:R2:W-:Y:S04]  /*1740*/  @!P0 STS.64 [R6], R16 ;  /* 0x0000001006008388 */ /* 0x0205e80000000a00 */
[----:B------:R2:W-:Y:S04]  /*1750*/  @!P0 STS.64 [R8], R14 ;  /* 0x0000000e08008388 */ /* 0x0005e80000000a00 */
[----:B------:R2:W-:Y:S01]  /*1760*/  @!P0 STS.64 [R7], R12 ;  /* 0x0000000c07008388 */ /* 0x0005e20000000a00 */
[----:B0-----:R-:W-:-:S05]  /*1770*/  @!P0 LEA R9, R4, R7, 0x3 ;  /* 0x0000000704098211 */ /* 0x001fca00078e18ff */
[----:B------:R2:W-:Y:S01]  /*1780*/  @!P0 STS.64 [R9], R10 ;  /* 0x0000000a09008388 */ /* 0x0005e20000000a00 */
[----:B------:R-:W-:Y:S05]  /*1790*/  BRA.U !UP1, `(.L_x_16) ;  /* 0xfffffff909147547 */ /* 0x000fea000b83ffff */
.L_x_7:
[----:B------:R-:W-:Y:S06]  /*17a0*/  BAR.SYNC.DEFER_BLOCKING 0x0 ;  /* 0x0000000000007b1d */ /* 0x000fec0000010000 */
[----:B-----5:R3:W-:Y:S02]  /*17b0*/  STS.64 [R2], R18 ;  /* 0x0000001202007388 */ /* 0x0207e40000000a00 */
[----:B------:R-:W-:Y:S06]  /*17c0*/  BAR.SYNC.DEFER_BLOCKING 0x0 ;  /* 0x0000000000007b1d */ /* 0x000fec0000010000 */
[----:B------:R-:W-:Y:S05]  /*17d0*/  BRA.U !UP0, `(.L_x_17) ;  /* 0xfffffff5086c7547 */ /* 0x000fea000b83ffff */
.L_x_6:
[----:B------:R-:W-:Y:S01]  /*17e0*/  STG.E.64 desc[UR12][R22.64], R26 ;  /* 0x0000001a16007986 */ /* 0x000fe2000c101b0c */
[----:B------:R-:W-:Y:S05]  /*17f0*/  EXIT ;  /* 0x000000000000794d */ /* 0x000fea0003800000 */
.L_x_18:
[----:B------:R-:W-:-:S00]  /*1800*/  BRA `(.L_x_18) ;  /* 0xfffffffc00fc7947 */ /* 0x000fc0000383ffff */
[----:B------:R-:W-:-:S00]  /*1810*/  NOP ;  /* 0x0000000000007918 */ /* 0x000fc00000000000 */
        /* <DEDUP_REMOVED lines=14> */
.L_x_99:


//--------------------- .text._Z15dgemm_kernel4_2iiiiiPdiS_iS_i --------------------------
	.section	.text._Z15dgemm_kernel4_2iiiiiPdiS_iS_i,"ax",@progbits
	.align	128
        .global         _Z15dgemm_kernel4_2iiiiiPdiS_iS_i
        .type           _Z15dgemm_kernel4_2iiiiiPdiS_iS_i,@function
        .size           _Z15dgemm_kernel4_2iiiiiPdiS_iS_i,(.L_x_100 - _Z15dgemm_kernel4_2iiiiiPdiS_iS_i)
        .other          _Z15dgemm_kernel4_2iiiiiPdiS_iS_i,@"STO_CUDA_ENTRY STV_DEFAULT"
_Z15dgemm_kernel4_2iiiiiPdiS_iS_i:
.text._Z15dgemm_kernel4_2iiiiiPdiS_iS_i:
[----:B------:R-:W-:Y:S01]  /*0000*/  LDC R1, c[0x0][0x37c] ;  /* 0x0000df00ff017b82 */ /* 0x000fe20000000800 */
[----:B------:R-:W0:Y:S01]  /*0010*/  S2R R22, SR_TID.X ;  /* 0x0000000000167919 */ /* 0x000e220000002100 */
[----:B------:R-:W1:Y:S06]  /*0020*/  LDCU UR7, c[0x0][0x390] ;  /* 0x00007200ff0777ac */ /* 0x000e6c0008000800 */
[----:B------:R-:W0:Y:S01]  /*0030*/  S2UR UR4, SR_CTAID.X ;  /* 0x00000000000479c3 */ /* 0x000e220000002500 */
[----:B------:R-:W2:Y:S07]  /*0040*/  LDCU.64 UR10, c[0x0][0x358] ;  /* 0x00006b00ff0a77ac */ /* 0x000eae0008000a00 */
[----:B------:R-:W0:Y:S08]  /*0050*/  LDC R3, c[0x0][0x360] ;  /* 0x0000d800ff037b82 */ /* 0x000e300000000800 */
[----:B------:R-:W3:Y:S01]  /*0060*/  LDC.64 R6, c[0x0][0x398] ;  /* 0x0000e600ff067b82 */ /* 0x000ee20000000a00 */
[----:B-1----:R-:W-:Y:S01]  /*0070*/  UISETP.GE.AND UP0, UPT, UR7, 0x1, UPT ;  /* 0x000000010700788c */ /* 0x002fe2000bf06270 */
[----:B0-----:R-:W-:-:S04]  /*0080*/  IMAD R0, R3, UR4, R22 ;  /* 0x0000000403007c24 */ /* 0x001fc8000f8e0216 */
[----:B---3--:R-:W-:-:S04]  /*0090*/  IMAD.WIDE R6, R0, 0x8, R6 ;  /* 0x0000000800067825 */ /* 0x008fc800078e0206 */
[----:B--2---:R-:W-:Y:S05]  /*00a0*/  BRA.U !UP0, `(.L_x_19) ;  /* 0x0000000908b07547 */ /* 0x004fea000b800000 */
        /* <DEDUP_REMOVED lines=10> */
.L_x_21:
[----:B0-----:R-:W0:Y:S08]  /*0150*/  LDC R23, c[0x0][0x3a0] ;  /* 0x0000e800ff177b82 */ /* 0x001e300000000800 */
[----:B------:R-:W1:Y:S01]  /*0160*/  LDC R25, c[0x0][0x38c] ;  /* 0x0000e300ff197b82 */ /* 0x000e620000000800 */
[----:B0-----:R-:W-:-:S04]  /*0170*/  IMAD R5, R23, UR5, RZ ;  /* 0x0000000517057c24 */ /* 0x001fc8000f8e02ff */
[----:B------:R-:W-:-:S05]  /*0180*/  IMAD.WIDE R4, R5, 0x8, R6 ;  /* 0x0000000805047825 */ /* 0x000fca00078e0206 */
[----:B------:R-:W2:Y:S01]  /*0190*/  LDG.E.64 R10, desc[UR10][R4.64] ;  /* 0x0000000a040a7981 */ /* 0x000ea2000c1e1b00 */
[----:B------:R-:W-:-:S05]  /*01a0*/  IMAD.WIDE R8, R23, 0x8, R4 ;  /* 0x0000000817087825 */ /* 0x000fca00078e0204 */
[----:B------:R-:W3:Y:S01]  /*01b0*/  LDG.E.64 R2, desc[UR10][R8.64] ;  /* 0x0000000a08027981 */ /* 0x000ee2000c1e1b00 */
[----:B------:R-:W-:-:S05]  /*01c0*/  IMAD.WIDE R14, R23, 0x8, R8 ;  /* 0x00000008170e7825 */ /* 0x000fca00078e0208 */
[----:B------:R-:W4:Y:S01]  /*01d0*/  LDG.E.64 R16, desc[UR10][R14.64] ;  /* 0x0000000a0e107981 */ /* 0x000f22000c1e1b00 */
[----:B------:R-:W-:-:S05]  /*01e0*/  IMAD.WIDE R20, R23, 0x8, R14 ;  /* 0x0000000817147825 */ /* 0x000fca00078e020e */
[----:B------:R0:W5:Y:S02]  /*01f0*/  LDG.E.64 R28, desc[UR10][R20.64] ;  /* 0x0000000a141c7981 */ /* 0x000164000c1e1b00 */
[----:B0-----:R-:W-:-:S05]  /*0200*/  IMAD.WIDE R20, R23, 0x8, R20 ;  /* 0x0000000817147825 */ /* 0x001fca00078e0214 */
[----:B------:R-:W5:Y:S01]  /*0210*/  LDG.E.64 R12, desc[UR10][R20.64] ;  /* 0x0000000a140c7981 */ /* 0x000f62000c1e1b00 */
[----:B------:R-:W-:-:S04]  /*0220*/  IMAD.WIDE R8, R23, 0x8, R20 ;  /* 0x0000000817087825 */ /* 0x000fc800078e0214 */
[----:B-1----:R-:W-:Y:S01]  /*0230*/  IMAD R24, R25, UR5, R22 ;  /* 0x0000000519187c24 */ /* 0x002fe2000f8e0216 */
[----:B------:R-:W5:Y:S01]  /*0240*/  LDG.E.64 R26, desc[UR10][R8.64] ;  /* 0x0000000a081a7981 */ /* 0x000f62000c1e1b00 */
[----:B------:R-:W-:-:S05]  /*0250*/  IMAD.WIDE R4, R23, 0x8, R8 ;  /* 0x0000000817047825 */ /* 0x000fca00078e0208 */
[----:B------:R0:W5:Y:S01]  /*0260*/  LDG.E.64 R18, desc[UR10][R4.64] ;  /* 0x0000000a04127981 */ /* 0x000162000c1e1b00 */
[----:B------:R-:W-:Y:S01]  /*0270*/  LEA R24, R24, UR6, 0x3 ;  /* 0x0000000618187c11 */ /* 0x000fe2000f8e18ff */
[----:B0-----:R-:W-:-:S04]  /*0280*/  IMAD.WIDE R4, R23, 0x8, R4 ;  /* 0x0000000817047825 */ /* 0x001fc800078e0204 */
[C---:B------:R-:W-:Y:S02]  /*0290*/  IMAD.WIDE R14, R23.reuse, 0x8, R4 ;  /* 0x00000008170e7825 */ /* 0x040fe400078e0204 */
[----:B------:R-:W5:Y:S02]  /*02a0*/  LDG.E.64 R4, desc[UR10][R4.64] ;  /* 0x0000000a04047981 */ /* 0x000f64000c1e1b00 */
[----:B------:R-:W-:Y:S02]  /*02b0*/  IMAD.WIDE R20, R23, 0x8, R14 ;  /* 0x0000000817147825 */ /* 0x000fe400078e020e */
[----:B--2---:R0:W-:Y:S02]  /*02c0*/  STS.64 [R24], R10 ;  /* 0x0000000a18007388 */ /* 0x0041e40000000a00 */
[----:B0-----:R-:W-:-:S04]  /*02d0*/  LEA R24, R25, R24, 0x3 ;  /* 0x0000001819187211 */ /* 0x001fc800078e18ff */
[C---:B------:R-:W-:Y:S01]  /*02e0*/  LEA R8, R25.reuse, R24, 0x3 ;  /* 0x0000001819087211 */ /* 0x040fe200078e18ff */
[----:B---3--:R0:W-:Y:S04]  /*02f0*/  STS.64 [R24], R2 ;  /* 0x0000000218007388 */ /* 0x0081e80000000a00 */
[----:B----4-:R1:W-:Y:S01]  /*0300*/  STS.64 [R8], R16 ;  /* 0x0000001008007388 */ /* 0x0103e20000000a00 */
[----:B------:R-:W-:Y:S02]  /*0310*/  IMAD R10, R25, 0x8, R8 ;  /* 0x00000008190a7824 */ /* 0x000fe400078e0208 */
[----:B0-----:R-:W-:-:S03]  /*0320*/  IMAD.WIDE R2, R23, 0x8, R20 ;  /* 0x0000000817027825 */ /* 0x001fc600078e0214 */
[----:B-----5:R0:W-:Y:S01]  /*0330*/  STS.64 [R10], R28 ;  /* 0x0000001c0a007388 */ /* 0x0201e20000000a00 */
[----:B-1----:R-:W-:-:S03]  /*0340*/  LEA R16, R25, R10, 0x3 ;  /* 0x0000000a19107211 */ /* 0x002fc600078e18ff */
[----:B------:R-:W2:Y:S01]  /*0350*/  LDG.E.64 R20, desc[UR10][R20.64] ;  /* 0x0000000a14147981 */ /* 0x000ea2000c1e1b00 */
[----:B------:R-:W-:-:S03]  /*0360*/  IMAD.WIDE R8, R23, 0x8, R2 ;  /* 0x0000000817087825 */ /* 0x000fc600078e0202 */
[----:B------:R1:W-:Y:S01]  /*0370*/  STS.64 [R16], R12 ;  /* 0x0000000c10007388 */ /* 0x0003e20000000a00 */
[----:B0-----:R-:W-:Y:S01]  /*0380*/  IMAD.WIDE R10, R23, 0x8, R8 ;  /* 0x00000008170a7825 */ /* 0x001fe200078e0208 */
[----:B------:R-:W-:Y:S02]  /*0390*/  LEA R24, R25, R16, 0x3 ;  /* 0x0000001019187211 */ /* 0x000fe400078e18ff */
[----:B------:R-:W3:Y:S04]  /*03a0*/  LDG.E.64 R2, desc[UR10][R2.64] ;  /* 0x0000000a02027981 */ /* 0x000ee8000c1e1b00 */
[----:B------:R-:W4:Y:S04]  /*03b0*/  LDG.E.64 R8, desc[UR10][R8.64] ;  /* 0x0000000a08087981 */ /* 0x000f28000c1e1b00 */
[----:B-1----:R0:W5:Y:S02]  /*03c0*/  LDG.E.64 R12, desc[UR10][R14.64] ;  /* 0x0000000a0e0c7981 */ /* 0x002164000c1e1b00 */
[----:B0-----:R-:W-:-:S02]  /*03d0*/  IMAD.WIDE R14, R23, 0x8, R10 ;  /* 0x00000008170e7825 */ /* 0x001fc400078e020a */
[----:B------:R-:W4:Y:S02]  /*03e0*/  LDG.E.64 R10, desc[UR10][R10.64] ;  /* 0x0000000a0a0a7981 */ /* 0x000f24000c1e1b00 */
[C---:B------:R-:W-:Y:S02]  /*03f0*/  IMAD.WIDE R16, R23.reuse, 0x8, R14 ;  /* 0x0000000817107825 */ /* 0x040fe400078e020e */
[----:B------:R-:W4:Y:S02]  /*0400*/  LDG.E.64 R14, desc[UR10][R14.64] ;  /* 0x0000000a0e0e7981 */ /* 0x000f24000c1e1b00 */
[----:B------:R-:W-:Y:S02]  /*0410*/  IMAD.WIDE R28, R23, 0x8, R16 ;  /* 0x00000008171c7825 */ /* 0x000fe400078e0210 */
[----:B------:R-:W4:Y:S04]  /*0420*/  LDG.E.64 R16, desc[UR10][R16.64] ;  /* 0x0000000a10107981 */ /* 0x000f28000c1e1b00 */
[----:B------:R-:W4:Y:S04]  /*0430*/  LDG.E.64 R28, desc[UR10][R28.64] ;  /* 0x0000000a1c1c7981 */ /* 0x000f28000c1e1b00 */
[----:B------:R0:W-:Y:S02]  /*0440*/  STS.64 [R24], R26 ;  /* 0x0000001a18007388 */ /* 0x0001e40000000a00 */
[----:B0-----:R-:W-:-:S05]  /*0450*/  IMAD R24, R25, 0x8, R24 ;  /* 0x0000000819187824 */ /* 0x001fca00078e0218 */
[----:B------:R-:W-:-:S04]  /*0460*/  LEA R23, R25, R24, 0x3 ;  /* 0x0000001819177211 */ /* 0x000fc800078e18ff */
[C---:B------:R-:W-:Y:S01]  /*0470*/  LEA R26, R25.reuse, R23, 0x3 ;  /* 0x00000017191a7211 */ /* 0x040fe200078e18ff */
[----:B------:R0:W-:Y:S04]  /*0480*/  STS.64 [R24], R18 ;  /* 0x0000001218007388 */ /* 0x0001e80000000a00 */
[----:B0-----:R-:W-:-:S05]  /*0490*/  IMAD R18, R25, 0x8, R26 ;  /* 0x0000000819127824 */ /* 0x001fca00078e021a */
[----:B------:R-:W-:-:S04]  /*04a0*/  LEA R19, R25, R18, 0x3 ;  /* 0x0000001219137211 */ /* 0x000fc800078e18ff */
[C---:B------:R-:W-:Y:S01]  /*04b0*/  LEA R24, R25.reuse, R19, 0x3 ;  /* 0x0000001319187211 */ /* 0x040fe200078e18ff */
[----:B------:R0:W-:Y:S04]  /*04c0*/  STS.64 [R23], R4 ;  /* 0x0000000417007388 */ /* 0x0001e80000000a00 */
[----:B------:R-:W-:-:S05]  /*04d0*/  IMAD R27, R25, 0x8, R24 ;  /* 0x00000008191b7824 */ /* 0x000fca00078e0218 */
[----:B0-----:R-:W-:-:S04]  /*04e0*/  LEA R4, R25, R27, 0x3 ;  /* 0x0000001b19047211 */ /* 0x001fc800078e18ff */
[----:B------:R-:W-:-:S05]  /*04f0*/  LEA R5, R25, R4, 0x3 ;  /* 0x0000000419057211 */ /* 0x000fca00078e18ff */
[----:B------:R-:W-:Y:S01]  /*0500*/  IMAD R25, R25, 0x8, R5 ;  /* 0x0000000819197824 */ /* 0x000fe200078e0205 */
[----:B------:R-:W-:-:S04]  /*0510*/  UIADD3 UR5, UPT, UPT, UR5, 0x10, URZ ;  /* 0x0000001005057890 */ /* 0x000fc8000fffe0ff */
[----:B------:R-:W-:Y:S01]  /*0520*/  UISETP.NE.AND UP1, UPT, UR5, UR4, UPT ;  /* 0x000000040500728c */ /* 0x000fe2000bf25270 */
[----:B-----5:R0:W-:Y:S04]  /*0530*/  STS.64 [R26], R12 ;  /* 0x0000000c1a007388 */ /* 0x0201e80000000a00 */
[----:B--2---:R0:W-:Y:S04]  /*0540*/  STS.64 [R18], R20 ;  /* 0x0000001412007388 */ /* 0x0041e80000000a00 */
[----:B---3--:R0:W-:Y:S04]  /*0550*/  STS.64 [R19], R2 ;  /* 0x0000000213007388 */ /* 0x0081e80000000a00 */
[----:B----4-:R0:W-:Y:S04]  /*0560*/  STS.64 [R24], R8 ;  /* 0x0000000818007388 */ /* 0x0101e80000000a00 */
[----:B------:R0:W-:Y:S04]  /*0570*/  STS.64 [R27], R10 ;  /* 0x0000000a1b007388 */ /* 0x0001e80000000a00 */
[----:B------:R0:W-:Y:S04]  /*0580*/  STS.64 [R4], R14 ;  /* 0x0000000e04007388 */ /* 0x0001e80000000a00 */
[----:B------:R0:W-:Y:S04]  /*0590*/  STS.64 [R5], R16 ;  /* 0x0000001005007388 */ /* 0x0001e80000000a00 */
[----:B------:R0:W-:Y:S01]  /*05a0*/  STS.64 [R25], R28 ;  /* 0x0000001c19007388 */ /* 0x0001e20000000a00 */
[----:B------:R-:W-:Y:S05]  /*05b0*/  BRA.U UP1, `(.L_x_21) ;  /* 0xfffffff901e47547 */ /* 0x000fea000b83ffff */
.L_x_20:
        /* <DEDUP_REMOVED lines=33> */
[----:B------:R-:W-:-:S05]  /*07d0*/  LEA R20, R26, R29, 0x3 ;  /* 0x0000001d1a147211 */ /* 0x000fca00078e18ff */
[----:B------:R-:W-:-:S05]  /*07e0*/  IMAD R24, R26, 0x8, R20 ;  /* 0x000000081a187824 */ /* 0x000fca00078e0214 */
[----:B------:R-:W-:Y:S01]  /*07f0*/  LEA R26, R26, R24, 0x3 ;  /* 0x000000181a1a7211 */ /* 0x000fe200078e18ff */
        /* <DEDUP_REMOVED lines=9> */
.L_x_22:
        /* <DEDUP_REMOVED lines=21> */
[----:B------:R-:W-:-:S05]  /*09e0*/  LEA R14, R13, R12, 0x3 ;  /* 0x0000000c0d0e7211 */ /* 0x000fca00078e18ff */
[----:B------:R-:W-:-:S05]  /*09f0*/  IMAD R15, R13, 0x8, R14 ;  /* 0x000000080d0f7824 */ /* 0x000fca00078e020e */
[----:B------:R-:W-:Y:S01]  /*0a00*/  LEA R13, R13, R15, 0x3 ;  /* 0x0000000f0d0d7211 */ /* 0x000fe200078e18ff */
[----:B------:R-:W-:Y:S01]  /*0a10*/  UIADD3 UR4, UPT, UPT, UR4, 0x4, URZ ;  /* 0x0000000404047890 */ /* 0x000fe2000fffe0ff */
[----:B---3--:R2:W-:Y:S04]  /*0a20*/  STS.64 [R12], R2 ;  /* 0x000000020c007388 */ /* 0x0085e80000000a00 */
[----:B----4-:R2:W-:Y:S04]  /*0a30*/  STS.64 [R14], R4 ;  /* 0x000000040e007388 */ /* 0x0105e80000000a00 */
[----:B-----5:R2:W-:Y:S04]  /*0a40*/  STS.64 [R15], R8 ;  /* 0x000000080f007388 */ /* 0x0205e80000000a00 */
[----:B------:R2:W-:Y:S02]  /*0a50*/  STS.64 [R13], R10 ;  /* 0x0000000a0d007388 */ /* 0x0005e40000000a00 */
.L_x_23:
[----:B------:R-:W-:Y:S05]  /*0a60*/  BRA.U !UP2, `(.L_x_19) ;  /* 0x000000010a407547 */ /* 0x000fea000b800000 */
[----:B------:R-:W3:Y:S01]  /*0a70*/  S2UR UR6, SR_CgaCtaId ;  /* 0x00000000000679c3 */ /* 0x000ee20000008800 */
[----:B------:R-:W-:-:S07]  /*0a80*/  UMOV UR5, 0x400 ;  /* 0x0000040000057882 */ /* 0x000fce0000000000 */
[----:B012---:R-:W0:Y:S08]  /*0a90*/  LDC R9, c[0x0][0x38c] ;  /* 0x0000e300ff097b82 */ /* 0x007e300000000800 */
[----:B------:R-:W1:Y:S01]  /*0aa0*/  LDC R8, c[0x0][0x3a0] ;  /* 0x0000e800ff087b82 */ /* 0x000e620000000800 */
[----:B---3--:R-:W-:-:S03]  /*0ab0*/  ULEA UR6, UR6, UR5, 0x18 ;  /* 0x0000000506067291 */ /* 0x008fc6000f8ec0ff */
[----:B------:R-:W-:-:S09]  /*0ac0*/  UMOV UR5, URZ ;  /* 0x000000ff00057c82 */ /* 0x000fd20008000000 */
.L_x_24:
        /* <DEDUP_REMOVED lines=10> */
.L_x_19:
[----:B0123--:R-:W0:Y:S01]  /*0b70*/  LDC R2, c[0x0][0x388] ;  /* 0x0000e200ff027b82 */ /* 0x00fe220000000800 */
[----:B------:R-:W-:Y:S02]  /*0b80*/  CS2R R20, SRZ ;  /* 0x0000000000147805 */ /* 0x000fe4000001ff00 */
[----:B0-----:R-:W-:-:S13]  /*0b90*/  ISETP.GE.AND P0, PT, R2, 0x1, PT ;  /* 0x000000010200780c */ /* 0x001fda0003f06270 */
[----:B------:R-:W-:Y:S05]  /*0ba0*/  @!P0 BRA `(.L_x_25) ;  /* 0x0000001000688947 */ /* 0x000fea0003800000 */
[----:B------:R-:W0:Y:S01]  /*0bb0*/  S2UR UR5, SR_CgaCtaId ;  /* 0x00000000000579c3 */ /* 0x000e220000008800 */
[----:B------:R-:W-:-:S07]  /*0bc0*/  UMOV UR4, 0x400 ;  /* 0x0000040000047882 */ /* 0x000fce0000000000 */
[----:B------:R-:W1:Y:S08]  /*0bd0*/  LDC R8, c[0x0][0x38c] ;  /* 0x0000e300ff087b82 */ /* 0x000e700000000800 */
[----:B------:R-:W2:Y:S01]  /*0be0*/  LDC R24, c[0x0][0x3a0] ;  /* 0x0000e800ff187b82 */ /* 0x000ea20000000800 */
[----:B0-----:R-:W-:-:S06]  /*0bf0*/  ULEA UR4, UR5, UR4, 0x18 ;  /* 0x0000000405047291 */ /* 0x001fcc000f8ec0ff */
[----:B------:R-:W-:-:S04]  /*0c00*/  LEA R3, R22, UR4, 0x3 ;  /* 0x0000000416037c11 */ /* 0x000fc8000f8e18ff */
[----:B-1----:R-:W-:-:S05]  /*0c10*/  LEA R4, R8, R3, 0x3 ;  /* 0x0000000308047211 */ /* 0x002fca00078e18ff */
[----:B------:R-:W-:Y:S02]  /*0c20*/  IMAD R5, R8, 0x8, R4 ;  /* 0x0000000808057824 */ /* 0x000fe400078e0204 */
[----:B--2---:R-:W-:-:S03]  /*0c30*/  IMAD R24, R24, UR7, RZ ;  /* 0x0000000718187c24 */ /* 0x004fc6000f8e02ff */
[----:B------:R-:W-:Y:S01]  /*0c40*/  LEA R25, R8, R5, 0x3 ;  /* 0x0000000508197211 */ /* 0x000fe200078e18ff */
[----:B------:R-:W-:Y:S06]  /*0c50*/  BRA.U !UP0, `(.L_x_26) ;  /* 0x0000000d08907547 */ /* 0x000fec000b800000 */
[----:B------:R-:W-:Y:S01]  /*0c60*/  ULOP3.LUT UR4, UR7, 0xf, URZ, 0xc0, !UPT ;  /* 0x0000000f07047892 */ /* 0x000fe2000f8ec0ff */
[----:B------:R-:W-:Y:S01]  /*0c70*/  CS2R R20, SRZ ;  /* 0x0000000000147805 */ /* 0x000fe2000001ff00 */
[----:B------:R-:W-:Y:S02]  /*0c80*/  ULOP3.LUT UR5, UR7, 0x7, URZ, 0xc0, !UPT ;  /* 0x0000000707057892 */ /* 0x000fe4000f8ec0ff */
[----:B------:R-:W-:Y:S02]  /*0c90*/  UIADD3 UR4, UPT, UPT, UR4, -0x1, URZ ;  /* 0xffffffff04047890 */ /* 0x000fe4000fffe0ff */
[----:B------:R-:W-:Y:S02]  /*0ca0*/  UIADD3 UR5, UPT, UPT, UR5, -0x1, URZ ;  /* 0xffffffff05057890 */ /* 0x000fe4000fffe0ff */
[----:B------:R-:W-:Y:S02]  /*0cb0*/  UISETP.GE.U32.AND UP0, UPT, UR4, 0x7, UPT ;  /* 0x000000070400788c */ /* 0x000fe4000bf06070 */
[----:B------:R-:W-:-:S02]  /*0cc0*/  ULOP3.LUT UR8, UR7, 0x7ffffff0, URZ, 0xc0, !UPT ;  /* 0x7ffffff007087892 */ /* 0x000fc4000f8ec0ff */
[----:B------:R-:W-:Y:S01]  /*0cd0*/  UISETP.GE.U32.AND UP1, UPT, UR5, 0x3, UPT ;  /* 0x000000030500788c */ /* 0x000fe2000bf26070 */
[----:B------:R-:W-:-:S10]  /*0ce0*/  UMOV UR4, URZ ;  /* 0x000000ff00047c82 */ /* 0x000fd40008000000 */
.L_x_33:
[----:B0-----:R-:W0:Y:S01]  /*0cf0*/  LDCU UR6, c[0x0][0x390] ;  /* 0x00007200ff0677ac */ /* 0x001e220008000800 */
[----:B------:R-:W-:Y:S01]  /*0d00*/  IMAD.WIDE R6, R24, 0x8, R6 ;  /* 0x0000000818067825 */ /* 0x000fe200078e0206 */
[----:B------:R-:W1:Y:S01]  /*0d10*/  LDCU UR7, c[0x0][0x388] ;  /* 0x00007100ff0777ac */ /* 0x000e620008000800 */
[----:B0-----:R-:W-:Y:S02]  /*0d20*/  UIADD3 UR5, UPT, UPT, UR4, UR6, URZ ;  /* 0x0000000604057290 */ /* 0x001fe4000fffe0ff */
[----:B------:R-:W-:Y:S02]  /*0d30*/  UISETP.GE.U32.AND UP3, UPT, UR6, 0x10, UPT ;  /* 0x000000100600788c */ /* 0x000fe4000bf66070 */
[----:B-1----:R-:W-:-:S09]  /*0d40*/  UISETP.GE.AND UP2, UPT, UR5, UR7, UPT ;  /* 0x000000070500728c */ /* 0x002fd2000bf46270 */
[----:B------:R-:W-:Y:S05]  /*0d50*/  BRA.U UP2, `(.L_x_27) ;  /* 0x0000000102207547 */ /* 0x000fea000b800000 */
        /* <DEDUP_REMOVED lines=8> */
.L_x_27:
[----:B------:R-:W-:Y:S01]  /*0de0*/  HFMA2 R2, -RZ, RZ, 0, 0 ;  /* 0x00000000ff027431 */ /* 0x000fe200000001ff */
[----:B------:R-:W-:Y:S06]  /*0df0*/  BRA.U !UP3, `(.L_x_28) ;  /* 0x000000050b447547 */ /* 0x000fec000b800000 */
[----:B------:R-:W0:Y:S01]  /*0e00*/  LDCU.64 UR6, c[0x0][0x3a8] ;  /* 0x00007500ff0677ac */ /* 0x000e220008000a00 */
[----:B------:R-:W-:Y:S01]  /*0e10*/  IMAD.MOV.U32 R26, RZ, RZ, R3 ;  /* 0x000000ffff1a7224 */ /* 0x000fe200078e0003 */
[----:B0-----:R-:W-:-:S04]  /*0e20*/  UIMAD.WIDE.U32 UR6, UR4, 0x8, UR6 ;  /* 0x00000008040678a5 */ /* 0x001fc8000f8e0006 */
[----:B------:R-:W-:-:S04]  /*0e30*/  UIADD3 UR9, UP2, UPT, UR6, 0x40, URZ ;  /* 0x0000004006097890 */ /* 0x000fc8000ff5e0ff */
[----:B------:R-:W-:Y:S02]  /*0e40*/  UIADD3.X UR6, UPT, UPT, URZ, UR7, URZ, UP2, !UPT ;  /* 0x00000007ff067290 */ /* 0x000fe400097fe4ff */
[----:B------:R-:W-:Y:S01]  /*0e50*/  MOV R18, UR9 ;  /* 0x0000000900127c02 */ /* 0x000fe20008000f00 */
[----:B------:R-:W-:-:S03]  /*0e60*/  UIADD3 UR7, UPT, UPT, -UR8, URZ, URZ ;  /* 0x000000ff08077290 */ /* 0x000fc6000fffe1ff */
[----:B------:R-:W-:-:S09]  /*0e70*/  MOV R19, UR6 ;  /* 0x0000000600137c02 */ /* 0x000fd20008000f00 */
.L_x_29:
[----:B------:R-:W-:Y:S01]  /*0e80*/  IMAD.MOV.U32 R16, RZ, RZ, R18 ;  /* 0x000000ffff107224 */ /* 0x000fe200078e0012 */
[----:B------:R-:W-:Y:S01]  /*0e90*/  MOV R17, R19 ;  /* 0x0000001300117202 */ /* 0x000fe20000000f00 */
[----:B------:R-:W0:Y:S01]  /*0ea0*/  LDS.64 R28, [R26] ;  /* 0x000000001a1c7984 */ /* 0x000e220000000a00 */
[----:B------:R-:W1:Y:S03]  /*0eb0*/  LDC R2, c[0x0][0x38c] ;  /* 0x0000e300ff027b82 */ /* 0x000e660000000800 */
[----:B------:R-:W0:Y:S04]  /*0ec0*/  LDG.E.64 R22, desc[UR10][R16.64+-0x40] ;  /* 0xffffc00a10167981 */ /* 0x000e28000c1e1b00 */
[----:B------:R-:W2:Y:S01]  /*0ed0*/  LDG.E.64 R18, desc[UR10][R16.64+-0x38] ;  /* 0xffffc80a10127981 */ /* 0x000ea2000c1e1b00 */
[----:B-1----:R-:W-:Y:S01]  /*0ee0*/  LEA R27, R2, R26, 0x3 ;  /* 0x0000001a021b7211 */ /* 0x002fe200078e18ff */
[----:B0-----:R-:W-:-:S04]  /*0ef0*/  DFMA R22, R28, R22, R20 ;  /* 0x000000161c16722b */ /* 0x001fc80000000014 */
[----:B------:R-:W2:Y:S04]  /*0f00*/  LDS.64 R20, [R27] ;  /* 0x000000001b147984 */ /* 0x000ea80000000a00 */
[----:B--2---:R-:W-:Y:S01]  /*0f10*/  DFMA R20, R20, R18, R22 ;  /* 0x000000121414722b */ /* 0x004fe20000000016 */
[----:B------:R-:W2:Y:S01]  /*0f20*/  LDG.E.64 R18, desc[UR10][R16.64+-0x30] ;  /* 0xffffd00a10127981 */ /* 0x000ea2000c1e1b00 */
[----:B------:R-:W-:-:S05]  /*0f30*/  IMAD R27, R2, 0x8, R27 ;  /* 0x00000008021b7824 */ /* 0x000fca00078e021b */
[----:B------:R0:W2:Y:S02]  /*0f40*/  LDS.64 R22, [R27] ;  /* 0x000000001b167984 */ /* 0x0000a40000000a00 */
[C---:B0-----:R-:W-:Y:S01]  /*0f50*/  LEA R27, R2.reuse, R27, 0x3 ;  /* 0x0000001b021b7211 */ /* 0x041fe200078e18ff */
[----:B--2---:R-:W-:Y:S01]  /*0f60*/  DFMA R20, R22, R18, R20 ;  /* 0x000000121614722b */ /* 0x004fe20000000014 */
[----:B------:R-:W2:Y:S04]  /*0f70*/  LDG.E.64 R18, desc[UR10][R16.64+-0x28] ;  /* 0xffffd80a10127981 */ /* 0x000ea8000c1e1b00 */
[----:B------:R0:W2:Y:S02]  /*0f80*/  LDS.64 R22, [R27] ;  /* 0x000000001b167984 */ /* 0x0000a40000000a00 */
[C---:B0-----:R-:W-:Y:S01]  /*0f90*/  LEA R27, R2.reuse, R27, 0x3 ;  /* 0x0000001b021b7211 */ /* 0x041fe200078e18ff */
[----:B--2---:R-:W-:Y:S01]  /*0fa0*/  DFMA R20, R22, R18, R20 ;  /* 0x000000121614722b */ /* 0x004fe20000000014 */
[----:B------:R-:W2:Y:S04]  /*0fb0*/  LDG.E.64 R18, desc[UR10][R16.64+-0x20] ;  /* 0xffffe00a10127981 */ /* 0x000ea8000c1e1b00 */
[----:B------:R0:W2:Y:S02]  /*0fc0*/  LDS.64 R22, [R27] ;  /* 0x000000001b167984 */ /* 0x0000a40000000a00 */
[C---:B0-----:R-:W-:Y:S01]  /*0fd0*/  IMAD R27, R2.reuse, 0x8, R27 ;  /* 0x00000008021b7824 */ /* 0x041fe200078e021b */
[----:B--2---:R-:W-:Y:S01]  /*0fe0*/  DFMA R20, R22, R18, R20 ;  /* 0x000000121614722b */ /* 0x004fe20000000014 */
[----:B------:R-:W2:Y:S04]  /*0ff0*/  LDG.E.64 R18, desc[UR10][R16.64+-0x18] ;  /* 0xffffe80a10127981 */ /* 0x000ea8000c1e1b00 */
        /* <DEDUP_REMOVED lines=33> */
[----:B0-----:R-:W-:Y:S01]  /*1210*/  IMAD R27, R2, 0x8, R27 ;  /* 0x00000008021b7824 */ /* 0x001fe200078e021b */
[----:B--2---:R-:W-:Y:S01]  /*1220*/  DFMA R20, R22, R18, R20 ;  /* 0x000000121614722b */ /* 0x004fe20000000014 */
[----:B------:R-:W2:Y:S04]  /*1230*/  LDG.E.64 R18, desc[UR10][R16.64+0x30] ;  /* 0x0000300a10127981 */ /* 0x000ea8000c1e1b00 */
[----:B------:R-:W2:Y:S01]  /*1240*/  LDS.64 R22, [R27] ;  /* 0x000000001b167984 */ /* 0x000ea20000000a00 */
[----:B------:R-:W-:-:S02]  /*1250*/  UIADD3 UR7, UPT, UPT, UR7, 0x10, URZ ;  /* 0x0000001007077890 */ /* 0x000fc4000fffe0ff */
[----:B--2---:R-:W-:Y:S02]  /*1260*/  DFMA R18, R22, R18, R20 ;  /* 0x000000121612722b */ /* 0x004fe40000000014 */
[----:B------:R-:W2:Y:S01]  /*1270*/  LDG.E.64 R20, desc[UR10][R16.64+0x38] ;  /* 0x0000380a10147981 */ /* 0x000ea2000c1e1b00 */
[C---:B------:R-:W-:Y:S01]  /*1280*/  LEA R22, R2.reuse, R27, 0x3 ;  /* 0x0000001b02167211 */ /* 0x040fe200078e18ff */
[----:B------:R-:W-:Y:S01]  /*1290*/  UISETP.NE.AND UP2, UPT, UR7, URZ, UPT ;  /* 0x000000ff0700728c */ /* 0x000fe2000bf45270 */
[----:B------:R-:W-:-:S04]  /*12a0*/  IMAD R26, R2, 0x80, R26 ;  /* 0x00000080021a7824 */ /* 0x000fc800078e021a */
[----:B------:R-:W2:Y:S02]  /*12b0*/  LDS.64 R22, [R22] ;  /* 0x0000000016167984 */ /* 0x000ea40000000a00 */
[----:B--2---:R-:W-:Y:S01]  /*12c0*/  DFMA R20, R22, R20, R18 ;  /* 0x000000141614722b */ /* 0x004fe20000000012 */
[----:B------:R-:W-:-:S04]  /*12d0*/  IADD3 R18, P0, PT, R16, 0x80, RZ ;  /* 0x0000008010127810 */ /* 0x000fc80007f1e0ff */
[----:B------:R-:W-:Y:S01]  /*12e0*/  IADD3.X R19, PT, PT, RZ, R17, RZ, P0, !PT ;  /* 0x00000011ff137210 */ /* 0x000fe200007fe4ff */
[----:B------:R-:W-:Y:S08]  /*12f0*/  BRA.U UP2, `(.L_x_29) ;  /* 0xfffffff902e07547 */ /* 0x000ff0000b83ffff */
[----:B------:R-:W-:-:S07]  /*1300*/  MOV R2, UR8 ;  /* 0x0000000800027c02 */ /* 0x000fce0008000f00 */
.L_x_28:
[----:B------:R-:W0:Y:S02]  /*1310*/  LDCU UR6, c[0x0][0x390] ;  /* 0x00007200ff0677ac */ /* 0x000e240008000800 */
[----:B0-----:R-:W-:-:S04]  /*1320*/  ULOP3.LUT UR6, UR6, 0xf, URZ, 0xc0, !UPT ;  /* 0x0000000f06067892 */ /* 0x001fc8000f8ec0ff */
[----:B------:R-:W-:-:S09]  /*1330*/  UISETP.NE.AND UP2, UPT, UR6, URZ, UPT ;  /* 0x000000ff0600728c */ /* 0x000fd2000bf45270 */
[----:B------:R-:W-:Y:S05]  /*1340*/  BRA.U !UP2, `(.L_x_30) ;  /* 0x000000050ab07547 */ /* 0x000fea000b800000 */
[----:B------:R-:W0:Y:S02]  /*1350*/  LDCU UR6, c[0x0][0x390] ;  /* 0x00007200ff0677ac */ /* 0x000e240008000800 */
[----:B0-----:R-:W-:-:S04]  /*1360*/  ULOP3.LUT UR6, UR6, 0x7, URZ, 0xc0, !UPT ;  /* 0x0000000706067892 */ /* 0x001fc8000f8ec0ff */
[----:B------:R-:W-:Y:S01]  /*1370*/  UISETP.NE.AND UP2, UPT, UR6, URZ, UPT ;  /* 0x000000ff0600728c */ /* 0x000fe2000bf45270 */
[----:B------:R-:W-:Y:S10]  /*1380*/  BRA.U !UP0, `(.L_x_31) ;  /* 0x0000000108ac7547 */ /* 0x000ff4000b800000 */
[----:B------:R-:W0:Y:S01]  /*1390*/  LDC.64 R16, c[0x0][0x3a8] ;  /* 0x0000ea00ff107b82 */ /* 0x000e220000000a00 */
[----:B------:R-:W-:-:S07]  /*13a0*/  IADD3 R27, PT, PT, R2, UR4, RZ ;  /* 0x00000004021b7c10 */ /* 0x000fce000fffe0ff */
[----:B------:R-:W1:Y:S01]  /*13b0*/  LDC R22, c[0x0][0x38c] ;  /* 0x0000e300ff167b82 */ /* 0x000e620000000800 */
[----:B0-----:R-:W-:-:S05]  /*13c0*/  IMAD.WIDE.U32 R26, R27, 0x8, R16 ;  /* 0x000000081b1a7825 */ /* 0x001fca00078e0010 */
[----:B------:R-:W2:Y:S01]  /*13d0*/  LDG.E.64 R16, desc[UR10][R26.64] ;  /* 0x0000000a1a107981 */ /* 0x000ea2000c1e1b00 */
[----:B-1----:R-:W-:-:S04]  /*13e0*/  IMAD R18, R2, R22, RZ ;  /* 0x0000001602127224 */ /* 0x002fc800078e02ff */
[----:B------:R-:W-:-:S05]  /*13f0*/  IMAD R23, R18, 0x8, R3 ;  /* 0x0000000812177824 */ /* 0x000fca00078e0203 */
[----:B------:R-:W2:Y:S02]  /*1400*/  LDS.64 R18, [R23] ;  /* 0x0000000017127984 */ /* 0x000ea40000000a00 */
[----:B--2---:R-:W-:Y:S01]  /*1410*/  DFMA R20, R18, R16, R20 ;  /* 0x000000101214722b */ /* 0x004fe20000000014 */
[----:B------:R-:W0:Y:S01]  /*1420*/  LDC.64 R16, c[0x0][0x3a8] ;  /* 0x0000ea00ff107b82 */ /* 0x000e220000000a00 */
[----:B------:R-:W-:-:S04]  /*1430*/  IADD3 R18, P0, PT, R2, UR4, RZ ;  /* 0x0000000402127c10 */ /* 0x000fc8000ff1e0ff */
[----:B------:R-:W-:Y:S02]  /*1440*/  IADD3.X R19, PT, PT, RZ, RZ, RZ, P0, !PT ;  /* 0x000000ffff137210 */ /* 0x000fe400007fe4ff */
[----:B0-----:R-:W-:-:S04]  /*1450*/  LEA R16, P1, R18, R16, 0x3 ;  /* 0x0000001012107211 */ /* 0x001fc800078218ff */
[----:B------:R-:W-:-:S05]  /*1460*/  LEA.HI.X R17, R18, R17, R19, 0x3, P1 ;  /* 0x0000001112117211 */ /* 0x000fca00008f1c13 */
[----:B------:R-:W2:Y:S01]  /*1470*/  LDG.E.64 R18, desc[UR10][R16.64+0x8] ;  /* 0x0000080a10127981 */ /* 0x000ea2000c1e1b00 */
[----:B------:R-:W-:-:S05]  /*1480*/  LEA R23, R22, R23, 0x3 ;  /* 0x0000001716177211 */ /* 0x000fca00078e18ff */
        /* <DEDUP_REMOVED lines=16> */
[----:B------:R-:W2:Y:S01]  /*1590*/  LDS.64 R26, [R23] ;  /* 0x00000000171a7984 */ /* 0x000ea20000000a00 */
[----:B------:R-:W-:-:S02]  /*15a0*/  LEA R29, R22, R23, 0x3 ;  /* 0x00000017161d7211 */ /* 0x000fc400078e18ff */
[----:B--2---:R-:W-:Y:S01]  /*15b0*/  DFMA R20, R26, R18, R20 ;  /* 0x000000121a14722b */ /* 0x004fe20000000014 */
[----:B------:R-:W2:Y:S04]  /*15c0*/  LDG.E.64 R18, desc[UR10][R16.64+0x30] ;  /* 0x0000300a10127981 */ /* 0x000ea8000c1e1b00 */
[----:B------:R-:W2:Y:S04]  /*15d0*/  LDS.64 R26, [R29] ;  /* 0x000000001d1a7984 */ /* 0x000ea80000000a00 */
[----:B------:R-:W3:Y:S01]  /*15e0*/  LDG.E.64 R16, desc[UR10][R16.64+0x38] ;  /* 0x0000380a10107981 */ /* 0x000ee2000c1e1b00 */
[----:B------:R-:W-:Y:S01]  /*15f0*/  LEA R22, R22, R29, 0x3 ;  /* 0x0000001d16167211 */ /* 0x000fe200078e18ff */
[----:B------:R-:W-:Y:S01]  /*1600*/  VIADD R2, R2, 0x8 ;  /* 0x0000000802027836 */ /* 0x000fe20000000000 */
[----:B--2---:R-:W-:-:S03]  /*1610*/  DFMA R18, R26, R18, R20 ;  /* 0x000000121a12722b */ /* 0x004fc60000000014 */
[----:B------:R-:W3:Y:S05]  /*1620*/  LDS.64 R20, [R22] ;  /* 0x0000000016147984 */ /* 0x000eea0000000a00 */
[----:B---3--:R-:W-:-:S11]  /*1630*/  DFMA R20, R20, R16, R18 ;  /* 0x000000101414722b */ /* 0x008fd60000000012 */
.L_x_31:
[----:B------:R-:W-:Y:S05]  /*1640*/  BRA.U !UP2, `(.L_x_30) ;  /* 0x000000010af07547 */ /* 0x000fea000b800000 */
[----:B------:R-:W-:Y:S05]  /*1650*/  BRA.U !UP1, `(.L_x_32) ;  /* 0x00000001096c7547 */ /* 0x000fea000b800000 */
[----:B------:R-:W0:Y:S01]  /*1660*/  LDC.64 R16, c[0x0][0x3a8] ;  /* 0x0000ea00ff107b82 */ /* 0x000e220000000a00 */
[----:B------:R-:W-:-:S07]  /*1670*/  IADD3 R23, PT, PT, R2, UR4, RZ ;  /* 0x0000000402177c10 */ /* 0x000fce000fffe0ff */
[----:B------:R-:W1:Y:S01]  /*1680*/  LDC R26, c[0x0][0x38c] ;  /* 0x0000e300ff1a7b82 */ /* 0x000e620000000800 */
[----:B0-----:R-:W-:-:S05]  /*1690*/  IMAD.WIDE.U32 R22, R23, 0x8, R16 ;  /* 0x0000000817167825 */ /* 0x001fca00078e0010 */
[----:B------:R-:W2:Y:S01]  /*16a0*/  LDG.E.64 R16, desc[UR10][R22.64] ;  /* 0x0000000a16107981 */ /* 0x000ea2000c1e1b00 */
[----:B-1----:R-:W-:-:S05]  /*16b0*/  IMAD R18, R2, R26, RZ ;  /* 0x0000001a02127224 */ /* 0x002fca00078e02ff */
[----:B------:R-:W-:-:S05]  /*16c0*/  LEA R27, R18, R3, 0x3 ;  /* 0x00000003121b7211 */ /* 0x000fca00078e18ff */
[----:B------:R-:W2:Y:S02]  /*16d0*/  LDS.64 R18, [R27] ;  /* 0x000000001b127984 */ /* 0x000ea40000000a00 */
[----:B--2---:R-:W-:Y:S01]  /*16e0*/  DFMA R16, R18, R16, R20 ;  /* 0x000000101210722b */ /* 0x004fe20000000014 */
[----:B------:R-:W0:Y:S01]  /*16f0*/  LDC.64 R18, c[0x0][0x3a8] ;  /* 0x0000ea00ff127b82 */ /* 0x000e220000000a00 */
[----:B------:R-:W-:-:S05]  /*1700*/  IADD3 R20, P0, PT, R2, UR4, RZ ;  /* 0x0000000402147c10 */ /* 0x000fca000ff1e0ff */
[----:B------:R-:W-:Y:S01]  /*1710*/  IMAD.X R21, RZ, RZ, RZ, P0 ;  /* 0x000000ffff157224 */ /* 0x000fe200000e06ff */
[----:B0-----:R-:W-:-:S04]  /*1720*/  LEA R18, P1, R20, R18, 0x3 ;  /* 0x0000001214127211 */ /* 0x001fc800078218ff */
[----:B------:R-:W-:-:S05]  /*1730*/  LEA.HI.X R19, R20, R19, R21, 0x3, P1 ;  /* 0x0000001314137211 */ /* 0x000fca00008f1c15 */
[----:B------:R-:W2:Y:S01]  /*1740*/  LDG.E.64 R20, desc[UR10][R18.64+0x8] ;  /* 0x0000080a12147981 */ /* 0x000ea2000c1e1b00 */
[----:B------:R-:W-:-:S05]  /*1750*/  LEA R27, R26, R27, 0x3 ;  /* 0x0000001b1a1b7211 */ /* 0x000fca00078e18ff */
[----:B------:R-:W2:Y:S01]  /*1760*/  LDS.64 R22, [R27] ;  /* 0x000000001b167984 */ /* 0x000ea20000000a00 */
[C---:B------:R-:W-:Y:S01]  /*1770*/  LEA R29, R26.reuse, R27, 0x3 ;  /* 0x0000001b1a1d7211 */ /* 0x040fe200078e18ff */
[----:B--2---:R-:W-:Y:S02]  /*1780*/  DFMA R20, R22, R20, R16 ;  /* 0x000000141614722b */ /* 0x004fe40000000010 */
[----:B------:R-:W2:Y:S04]  /*1790*/  LDG.E.64 R16, desc[UR10][R18.64+0x10] ;  /* 0x0000100a12107981 */ /* 0x000ea8000c1e1b00 */
[----:B------:R-:W2:Y:S04]  /*17a0*/  LDS.64 R22, [R29] ;  /* 0x000000001d167984 */ /* 0x000ea80000000a00 */
[----:B------:R-:W3:Y:S01]  /*17b0*/  LDG.E.64 R18, desc[UR10][R18.64+0x18] ;  /* 0x0000180a12127981 */ /* 0x000ee2000c1e1b00 */
[----:B------:R-:W-:Y:S01]  /*17c0*/  IMAD R26, R26, 0x8, R29 ;  /* 0x000000081a1a7824 */ /* 0x000fe200078e021d */
[----:B------:R-:W-:Y:S01]  /*17d0*/  IADD3 R2, PT, PT, R2, 0x4, RZ ;  /* 0x0000000402027810 */ /* 0x000fe20007ffe0ff */
[----:B--2---:R-:W-:-:S03]  /*17e0*/  DFMA R16, R22, R16, R20 ;  /* 0x000000101610722b */ /* 0x004fc60000000014 */
[----:B------:R-:W3:Y:S05]  /*17f0*/  LDS.64 R20, [R26] ;  /* 0x000000001a147984 */ /* 0x000eea0000000a00 */
[----:B---3--:R-:W-:-:S11]  /*1800*/  DFMA R20, R20, R18, R16 ;  /* 0x000000121414722b */ /* 0x008fd60000000010 */
.L_x_32:
[----:B------:R-:W0:Y:S02]  /*1810*/  LDC R22, c[0x0][0x390] ;  /* 0x0000e400ff167b82 */ /* 0x000e240000000800 */
[----:B0-----:R-:W-:-:S04]  /*1820*/  LOP3.LUT R22, R22, 0x3, RZ, 0xc0, !PT ;  /* 0x0000000316167812 */ /* 0x001fc800078ec0ff */
[----:B------:R-:W-:-:S13]  /*1830*/  ISETP.NE.AND P0, PT, R22, RZ, PT ;  /* 0x000000ff1600720c */ /* 0x000fda0003f05270 */
[----:B------:R-:W-:Y:S05]  /*1840*/  @!P0 BRA `(.L_x_30) ;  /* 0x0000000000708947 */ /* 0x000fea0003800000 */
[----:B------:R-:W0:Y:S01]  /*1850*/  LDC.64 R16, c[0x0][0x3a8] ;  /* 0x0000ea00ff107b82 */ /* 0x000e220000000a00 */
[----:B------:R-:W-:Y:S01]  /*1860*/  IADD3 R19, PT, PT, R2, UR4, RZ ;  /* 0x0000000402137c10 */ /* 0x000fe2000fffe0ff */
[----:B------:R-:W1:Y:S04]  /*1870*/  LDCU UR6, c[0x0][0x38c] ;  /* 0x00007180ff0677ac */ /* 0x000e680008000800 */
[----:B0-----:R-:W-:-:S06]  /*1880*/  IMAD.WIDE.U32 R16, R19, 0x8, R16 ;  /* 0x0000000813107825 */ /* 0x001fcc00078e0010 */
[----:B------:R-:W2:Y:S01]  /*1890*/  LDG.E.64 R16, desc[UR10][R16.64] ;  /* 0x0000000a10107981 */ /* 0x000ea2000c1e1b00 */
[----:B-1----:R-:W-:Y:S01]  /*18a0*/  IMAD R18, R2, UR6, RZ ;  /* 0x0000000602127c24 */ /* 0x002fe2000f8e02ff */
[----:B------:R-:W-:-:S04]  /*18b0*/  ISETP.NE.AND P0, PT, R22, 0x1, PT ;  /* 0x000000011600780c */ /* 0x000fc80003f05270 */
[----:B------:R-:W-:-:S06]  /*18c0*/  LEA R18, R18, R3, 0x3 ;  /* 0x0000000312127211 */ /* 0x000fcc00078e18ff */
[----:B------:R-:W2:Y:S02]  /*18d0*/  LDS.64 R18, [R18] ;  /* 0x0000000012127984 */ /* 0x000ea40000000a00 */
[----:B--2---:R-:W-:Y:S01]  /*18e0*/  DFMA R20, R18, R16, R20 ;  /* 0x000000101214722b */ /* 0x004fe20000000014 */
[----:B------:R-:W-:Y:S10]  /*18f0*/  @!P0 BRA `(.L_x_30) ;  /* 0x0000000000448947 */ /* 0x000ff40003800000 */
[----:B------:R-:W0:Y:S01]  /*1900*/  LDC.64 R16, c[0x0][0x3a8] ;  /* 0x0000ea00ff107b82 */ /* 0x000e220000000a00 */
[----:B------:R-:W-:-:S05]  /*1910*/  IADD3 R18, P0, PT, R2, UR4, RZ ;  /* 0x0000000402127c10 */ /* 0x000fca000ff1e0ff */
[----:B------:R-:W-:Y:S02]  /*1920*/  IMAD.X R19, RZ, RZ, RZ, P0 ;  /* 0x000000ffff137224 */ /* 0x000fe400000e06ff */
[----:B------:R-:W1:Y:S01]  /*1930*/  LDC R23, c[0x0][0x38c] ;  /* 0x0000e300ff177b82 */ /* 0x000e620000000800 */
[----:B0-----:R-:W-:-:S04]  /*1940*/  LEA R16, P0, R18, R16, 0x3 ;  /* 0x0000001012107211 */ /* 0x001fc800078018ff */
[----:B------:R-:W-:Y:S02]  /*1950*/  LEA.HI.X R17, R18, R17, R19, 0x3, P0 ;  /* 0x0000001112117211 */ /* 0x000fe400000f1c13 */
[----:B------:R-:W-:-:S03]  /*1960*/  ISETP.NE.AND P0, PT, R22, 0x2, PT ;  /* 0x000000021600780c */ /* 0x000fc60003f05270 */
[----:B------:R-:W2:Y:S10]  /*1970*/  LDG.E.64 R18, desc[UR10][R16.64+0x8] ;  /* 0x0000080a10127981 */ /* 0x000eb4000c1e1b00 */
[----:B------:R-:W3:Y:S01]  /*1980*/  @P0 LDG.E.64 R16, desc[UR10][R16.64+0x10] ;  /* 0x0000100a10100981 */ /* 0x000ee2000c1e1b00 */
[----:B-1----:R-:W-:-:S05]  /*1990*/  IMAD R2, R2, R23, RZ ;  /* 0x0000001702027224 */ /* 0x002fca00078e02ff */
[----:B------:R-:W-:-:S04]  /*19a0*/  LEA R2, R2, R3, 0x3 ;  /* 0x0000000302027211 */ /* 0x000fc800078e18ff */
[----:B------:R-:W-:-:S04]  /*19b0*/  LEA R26, R23, R2, 0x3 ;  /* 0x00000002171a7211 */ /* 0x000fc800078e18ff */
[----:B------:R-:W-:Y:S02]  /*19c0*/  @P0 LEA R22, R23, R26, 0x3 ;  /* 0x0000001a17160211 */ /* 0x000fe400078e18ff */
[----:B------:R-:W2:Y:S04]  /*19d0*/  LDS.64 R26, [R26] ;  /* 0x000000001a1a7984 */ /* 0x000ea80000000a00 */
[----:B------:R-:W3:Y:S01]  /*19e0*/  @P0 LDS.64 R22, [R22] ;  /* 0x0000000016160984 */ /* 0x000ee20000000a00 */
[----:B--2---:R-:W-:-:S08]  /*19f0*/  DFMA R20, R26, R18, R20 ;  /* 0x000000121a14722b */ /* 0x004fd00000000014 */
[----:B---3--:R-:W-:-:S11]  /*1a00*/  @P0 DFMA R20, R22, R16, R20 ;  /* 0x000000101614022b */ /* 0x008fd60000000014 */
.L_x_30:
[----:B------:R-:W0:Y:S02]  /*1a10*/  LDCU UR4, c[0x0][0x388] ;  /* 0x00007100ff0477ac */ /* 0x000e240008000800 */
[----:B0-----:R-:W-:-:S09]  /*1a20*/  UISETP.GE.AND UP2, UPT, UR5, UR4, UPT ;  /* 0x000000040500728c */ /* 0x001fd2000bf46270 */
[----:B------:R-:W-:Y:S05]  /*1a30*/  BRA.U UP2, `(.L_x_25) ;  /* 0x0000000102c47547 */ /* 0x000fea000b800000 */
[----:B-----5:R0:W-:Y:S01]  /*1a40*/  STS.64 [R3], R8 ;  /* 0x0000000803007388 */ /* 0x0201e20000000a00 */
[----:B------:R-:W-:-:S03]  /*1a50*/  UMOV UR4, UR5 ;  /* 0x0000000500047c82 */ /* 0x000fc60008000000 */
[----:B------:R0:W-:Y:S04]  /*1a60*/  STS.64 [R4], R10 ;  /* 0x0000000a04007388 */ /* 0x0001e80000000a00 */
[----:B------:R0:W-:Y:S04]  /*1a70*/  STS.64 [R5], R12 ;  /* 0x0000000c05007388 */ /* 0x0001e80000000a00 */
[----:B------:R0:W-:Y:S01]  /*1a80*/  STS.64 [R25], R14 ;  /* 0x0000000e19007388 */ /* 0x0001e20000000a00 */
[----:B------:R-:W-:Y:S05]  /*1a90*/  BRA `(.L_x_33) ;  /* 0xfffffff000947947 */ /* 0x000fea000383ffff */
.L_x_26:
[----:B------:R-:W0:Y:S01]  /*1aa0*/  I2F.U32.RP R10, UR7 ;  /* 0x00000007000a7d06 */ /* 0x000e220008209000 */
[----:B------:R-:W-:Y:S01]  /*1ab0*/  HFMA2 R8, -RZ, RZ, 0, 0 ;  /* 0x00000000ff087431 */ /* 0x000fe200000001ff */
[----:B------:R-:W1:Y:S01]  /*1ac0*/  LDC R17, c[0x0][0x3a0] ;  /* 0x0000e800ff117b82 */ /* 0x000e620000000800 */
[----:B------:R-:W-:Y:S01]  /*1ad0*/  ISETP.NE.U32.AND P2, PT, RZ, UR7, PT ;  /* 0x00000007ff007c0c */ /* 0x000fe2000bf45070 */
[----:B------:R-:W2:Y:S01]  /*1ae0*/  LDCU UR6, c[0x0][0x390] ;  /* 0x00007200ff0677ac */ /* 0x000ea20008000800 */
[----:B------:R-:W-:Y:S01]  /*1af0*/  UMOV UR4, URZ ;  /* 0x000000ff00047c82 */ /* 0x000fe20008000000 */
[----:B------:R-:W-:-:S04]  /*1b00*/  UMOV UR5, URZ ;  /* 0x000000ff00057c82 */ /* 0x000fc80008000000 */
[----:B------:R-:W3:Y:S01]  /*1b10*/  LDC R16, c[0x0][0x388] ;  /* 0x0000e200ff107b82 */ /* 0x000ee20000000800 */
[----:B0-----:R-:W0:Y:S02]  /*1b20*/  MUFU.RCP R10, R10 ;  /* 0x0000000a000a7308 */ /* 0x001e240000001000 */
[----:B0-----:R-:W-:-:S06]  /*1b30*/  VIADD R9, R10, 0xffffffe ;  /* 0x0ffffffe0a097836 */ /* 0x001fcc0000000000 */
[----:B------:R-:W0:Y:S02]  /*1b40*/  F2I.FTZ.U32.TRUNC.NTZ R9, R9 ;  /* 0x0000000900097305 */ /* 0x000e24000021f000 */
[----:B0-----:R-:W-:-:S05]  /*1b50*/  IADD3 R11, PT, PT, RZ, -R9, RZ ;  /* 0x80000009ff0b7210 */ /* 0x001fca0007ffe0ff */
[----:B------:R-:W-:-:S04]  /*1b60*/  IMAD R11, R11, UR7, RZ ;  /* 0x000000070b0b7c24 */ /* 0x000fc8000f8e02ff */
[----:B------:R-:W-:Y:S01]  /*1b70*/  IMAD.HI.U32 R11, R9, R11, R8 ;  /* 0x0000000b090b7227 */ /* 0x000fe200078e0008 */
[----:B------:R-:W-:-:S05]  /*1b80*/  IADD3 R8, PT, PT, R2, -0x1, RZ ;  /* 0xffffffff02087810 */ /* 0x000fca0007ffe0ff */
[----:B------:R-:W-:-:S04]  /*1b90*/  IMAD.HI.U32 R2, R11, R8, RZ ;  /* 0x000000080b027227 */ /* 0x000fc800078e00ff */
[----:B------:R-:W-:-:S04]  /*1ba0*/  IMAD.MOV R11, RZ, RZ, -R2 ;  /* 0x000000ffff0b7224 */ /* 0x000fc800078e0a02 */
[----:B------:R-:W-:-:S05]  /*1bb0*/  IMAD R8, R11, UR7, R8 ;  /* 0x000000070b087c24 */ /* 0x000fca000f8e0208 */
[----:B------:R-:W-:-:S13]  /*1bc0*/  ISETP.GE.U32.AND P0, PT, R8, UR7, PT ;  /* 0x0000000708007c0c */ /* 0x000fda000bf06070 */
[----:B------:R-:W-:Y:S02]  /*1bd0*/  @P0 IADD3 R8, PT, PT, R8, -UR7, RZ ;  /* 0x8000000708080c10 */ /* 0x000fe4000fffe0ff */
[----:B------:R-:W-:Y:S02]  /*1be0*/  @P0 IADD3 R2, PT, PT, R2, 0x1, RZ ;  /* 0x0000000102020810 */ /* 0x000fe40007ffe0ff */
[----:B------:R-:W-:-:S13]  /*1bf0*/  ISETP.GE.U32.AND P1, PT, R8, UR7, PT ;  /* 0x0000000708007c0c */ /* 0x000fda000bf26070 */
[----:B------:R-:W-:Y:S02]  /*1c00*/  @P1 IADD3 R2, PT, PT, R2, 0x1, RZ ;  /* 0x0000000102021810 */ /* 0x000fe40007ffe0ff */
[----:B-123--:R-:W-:-:S07]  /*1c10*/  @!P2 LOP3.LUT R2, RZ, UR7, RZ, 0x33, !PT ;  /* 0x00000007ff02ac12 */ /* 0x00efce000f8e33ff */
.L_x_35:
[----:B------:R-:W-:Y:S01]  /*1c20*/  UIADD3 UR4, UPT, UPT, UR4, UR6, URZ ;  /* 0x0000000604047290 */ /* 0x000fe2000fffe0ff */
[----:B------:R-:W-:-:S05]  /*1c30*/  IMAD.WIDE R6, R24, 0x8, R6 ;  /* 0x0000000818067825 */ /* 0x000fca00078e0206 */
[C---:B------:R-:W-:Y:S02]  /*1c40*/  ISETP.LE.AND P0, PT, R16.reuse, UR4, PT ;  /* 0x0000000410007c0c */ /* 0x040fe4000bf03270 */
[----:B------:R-:W-:-:S11]  /*1c50*/  ISETP.LE.AND P1, PT, R16, UR4, PT ;  /* 0x0000000410007c0c */ /* 0x000fd6000bf23270 */
[----:B0-----:R-:W-:Y:S05]  /*1c60*/  @P0 BRA `(.L_x_34) ;  /* 0x00000000001c0947 */ /* 0x001fea0003800000 */
[C---:B------:R-:W-:Y:S01]  /*1c70*/  IMAD.WIDE R8, R17.reuse, 0x8, R6 ;  /* 0x0000000811087825 */ /* 0x040fe200078e0206 */
[----:B------:R0:W5:Y:S03]  /*1c80*/  LDG.E.64 R10, desc[UR10][R6.64] ;  /* 0x0000000a060a7981 */ /* 0x000166000c1e1b00 */
[C---:B------:R-:W-:Y:S02]  /*1c90*/  IMAD.WIDE R14, R17.reuse, 0x8, R8 ;  /* 0x00000008110e7825 */ /* 0x040fe400078e0208 */
[----:B------:R-:W5:Y:S02]  /*1ca0*/  LDG.E.64 R8, desc[UR10][R8.64] ;  /* 0x0000000a08087981 */ /* 0x000f64000c1e1b00 */
[----:B------:R-:W-:Y:S02]  /*1cb0*/  IMAD.WIDE R12, R17, 0x8, R14 ;  /* 0x00000008110c7825 */ /* 0x000fe400078e020e */
[----:B------:R-:W5:Y:S04]  /*1cc0*/  LDG.E.64 R14, desc[UR10][R14.64] ;  /* 0x0000000a0e0e7981 */ /* 0x000f68000c1e1b00 */
[----:B0-----:R-:W5:Y:S02]  /*1cd0*/  LDG.E.64 R12, desc[UR10][R12.64] ;  /* 0x0000000a0c0c7981 */ /* 0x001f64000c1e1b00 */
.L_x_34:
[----:B-----5:R0:W-:Y:S01]  /*1ce0*/  @!P1 STS.64 [R3], R10 ;  /* 0x0000000a03009388 */ /* 0x0201e20000000a00 */
[----:B------:R-:W-:Y:S01]  /*1cf0*/  ISETP.NE.AND P0, PT, R2, UR5, PT ;  /* 0x0000000502007c0c */ /* 0x000fe2000bf05270 */
[----:B------:R-:W-:Y:S02]  /*1d00*/  UIADD3 UR5, UPT, UPT, UR5, 0x1, URZ ;  /* 0x0000000105057890 */ /* 0x000fe4000fffe0ff */
[----:B------:R0:W-:Y:S04]  /*1d10*/  @!P1 STS.64 [R4], R8 ;  /* 0x0000000804009388 */ /* 0x0001e80000000a00 */
[----:B------:R0:W-:Y:S04]  /*1d20*/  @!P1 STS.64 [R5], R14 ;  /* 0x0000000e05009388 */ /* 0x0001e80000000a00 */
[----:B------:R0:W-:Y:S02]  /*1d30*/  @!P1 STS.64 [R25], R12 ;  /* 0x0000000c19009388 */ /* 0x0001e40000000a00 */
[----:B------:R-:W-:Y:S05]  /*1d40*/  @P0 BRA `(.L_x_35) ;  /* 0xfffffffc00b40947 */ /* 0x000fea000383ffff */
.L_x_25:
[----:B0-----:R-:W0:Y:S02]  /*1d50*/  LDC.64 R2, c[0x0][0x3b8] ;  /* 0x0000ee00ff027b82 */ /* 0x001e240000000a00 */
[----:B0-----:R-:W-:-:S05]  /*1d60*/  IMAD.WIDE R2, R0, 0x8, R2 ;  /* 0x0000000800027825 */ /* 0x001fca00078e0202 */
[----:B------:R-:W-:Y:S01]  /*1d70*/  STG.E.64 desc[UR10][R2.64], R20 ;  /* 0x0000001402007986 */ /* 0x000fe2000c101b0a */
[----:B------:R-:W-:Y:S05]  /*1d80*/  EXIT ;  /* 0x000000000000794d */ /* 0x000fea0003800000 */
.L_x_36:
        /* <DEDUP_REMOVED lines=15> */
.L_x_100:


//--------------------- .text._Z15dgemm_kernel4_1iiiiiPdiS_iS_i --------------------------
	.section	.text._Z15dgemm_kernel4_1iiiiiPdiS_iS_i,"ax",@progbits
	.align	128
        .global         _Z15dgemm_kernel4_1iiiiiPdiS_iS_i
        .type           _Z15dgemm_kernel4_1iiiiiPdiS_iS_i,@function
        .size           _Z15dgemm_kernel4_1iiiiiPdiS_iS_i,(.L_x_101 - _Z15dgemm_kernel4_1iiiiiPdiS_iS_i)
        .other          _Z15dgemm_kernel4_1iiiiiPdiS_iS_i,@"STO_CUDA_ENTRY STV_DEFAULT"
_Z15dgemm_kernel4_1iiiiiPdiS_iS_i:
.text._Z15dgemm_kernel4_1iiiiiPdiS_iS_i:
        /* <DEDUP_REMOVED lines=29> */
.L_x_39:
        /* <DEDUP_REMOVED lines=26> */
[----:B------:R-:W-:-:S03]  /*0370*/  IMAD.WIDE R12, R31, 0x8, R28 ;  /* 0x000000081f0c7825 */ /* 0x000fc600078e021c */
[----:B------:R-:W-:Y:S01]  /*0380*/  LEA R30, R33, R32, 0x3 ;  /* 0x00000020211e7211 */ /* 0x000fe200078e18ff */
[----:B------:R-:W5:Y:S04]  /*0390*/  LDG.E.64 R28, desc[UR12][R28.64] ;  /* 0x0000000c1c1c7981 */ /* 0x000f68000c1e1b00 */
[----:B--2---:R1:W-:Y:S02]  /*03a0*/  STS.64 [R32], R2 ;  /* 0x0000000220007388 */ /* 0x0043e40000000a00 */
[C---:B-1----:R-:W-:Y:S02]  /*03b0*/  IMAD.WIDE R2, R31.reuse, 0x8, R12 ;  /* 0x000000081f027825 */ /* 0x042fe400078e020c */
        /* <DEDUP_REMOVED lines=9> */
[----:B------:R-:W-:-:S05]  /*0450*/  IMAD R30, R33, 0x8, R30 ;  /* 0x00000008211e7824 */ /* 0x000fca00078e021e */
[C---:B------:R-:W-:Y:S01]  /*0460*/  LEA R31, R33.reuse, R30, 0x3 ;  /* 0x0000001e211f7211 */ /* 0x040fe200078e18ff */
[----:B----4-:R0:W-:Y:S03]  /*0470*/  STS.64 [R30], R36 ;  /* 0x000000241e007388 */ /* 0x0101e60000000a00 */
[C---:B------:R-:W-:Y:S01]  /*0480*/  LEA R32, R33.reuse, R31, 0x3 ;  /* 0x0000001f21207211 */ /* 0x040fe200078e18ff */
[----:B-----5:R-:W-:Y:S03]  /*0490*/  STS.64 [R31], R14 ;  /* 0x0000000e1f007388 */ /* 0x020fe60000000a00 */
[C---:B0-----:R-:W-:Y:S01]  /*04a0*/  LEA R36, R33.reuse, R32, 0x3 ;  /* 0x0000002021247211 */ /* 0x041fe200078e18ff */
[----:B------:R0:W-:Y:S04]  /*04b0*/  STS.64 [R32], R4 ;  /* 0x0000000420007388 */ /* 0x0001e80000000a00 */
[----:B------:R-:W-:-:S05]  /*04c0*/  IMAD R37, R33, 0x8, R36 ;  /* 0x0000000821257824 */ /* 0x000fca00078e0224 */
[----:B0-----:R-:W-:-:S04]  /*04d0*/  LEA R4, R33, R37, 0x3 ;  /* 0x0000002521047211 */ /* 0x001fc800078e18ff */
        /* <DEDUP_REMOVED lines=22> */
.L_x_38:
        /* <DEDUP_REMOVED lines=45> */
.L_x_40:
        /* <DEDUP_REMOVED lines=29> */
.L_x_41:
[----:B------:R-:W-:Y:S05]  /*0ae0*/  BRA.U !UP1, `(.L_x_37) ;  /* 0x0000000109407547 */ /* 0x000fea000b800000 */
[----:B------:R-:W3:Y:S01]  /*0af0*/  S2UR UR6, SR_CgaCtaId ;  /* 0x00000000000679c3 */ /* 0x000ee20000008800 */
[----:B------:R-:W-:-:S07]  /*0b00*/  UMOV UR5, 0x400 ;  /* 0x0000040000057882 */ /* 0x000fce0000000000 */
[----:B012---:R-:W0:Y:S08]  /*0b10*/  LDC R11, c[0x0][0x38c] ;  /* 0x0000e300ff0b7b82 */ /* 0x007e300000000800 */
[----:B------:R-:W1:Y:S01]  /*0b20*/  LDC R10, c[0x0][0x3a0] ;  /* 0x0000e800ff0a7b82 */ /* 0x000e620000000800 */
[----:B---3--:R-:W-:-:S03]  /*0b30*/  ULEA UR6, UR6, UR5, 0x18 ;  /* 0x0000000506067291 */ /* 0x008fc6000f8ec0ff */
[----:B------:R-:W-:-:S09]  /*0b40*/  UMOV UR5, URZ ;  /* 0x000000ff00057c82 */ /* 0x000fd20008000000 */
.L_x_42:
        /* <DEDUP_REMOVED lines=10> */
.L_x_37:
[----:B------:R-:W4:Y:S01]  /*0bf0*/  LDCU UR4, c[0x0][0x388] ;  /* 0x00007100ff0477ac */ /* 0x000f220008000800 */
[----:B01----:R-:W-:Y:S01]  /*0c00*/  CS2R R24, SRZ ;  /* 0x0000000000187805 */ /* 0x003fe2000001ff00 */
[----:B----4-:R-:W-:-:S09]  /*0c10*/  UISETP.GE.AND UP0, UPT, UR4, 0x1, UPT ;  /* 0x000000010400788c */ /* 0x010fd2000bf06270 */
[----:B------:R-:W-:Y:S05]  /*0c20*/  BRA.U !UP0, `(.L_x_43) ;  /* 0x0000000908e47547 */ /* 0x000fea000b800000 */
[----:B--2---:R-:W0:Y:S01]  /*0c30*/  S2R R10, SR_CgaCtaId ;  /* 0x00000000000a7919 */ /* 0x004e220000008800 */
[----:B---3--:R-:W1:Y:S01]  /*0c40*/  LDC R2, c[0x0][0x38c] ;  /* 0x0000e300ff027b82 */ /* 0x008e620000000800 */
[----:B------:R-:W-:Y:S02]  /*0c50*/  MOV R3, 0x400 ;  /* 0x0000040000037802 */ /* 0x000fe40000000f00 */
[----:B------:R-:W-:Y:S01]  /*0c60*/  CS2R R24, SRZ ;  /* 0x0000000000187805 */ /* 0x000fe2000001ff00 */
[----:B------:R-:W2:Y:S01]  /*0c70*/  LDCU.64 UR6, c[0x0][0x3a8] ;  /* 0x00007500ff0677ac */ /* 0x000ea20008000a00 */
[----:B------:R-:W-:-:S03]  /*0c80*/  ULOP3.LUT UR17, UR10, 0x7, URZ, 0xc0, !UPT ;  /* 0x000000070a117892 */ /* 0x000fc6000f8ec0ff */
[----:B------:R-:W3:Y:S01]  /*0c90*/  LDC R4, c[0x0][0x3a0] ;  /* 0x0000e800ff047b82 */ /* 0x000ee20000000800 */
[----:B------:R-:W-:Y:S01]  /*0ca0*/  ULOP3.LUT UR14, UR10, 0x7ffffff8, URZ, 0xc0, !UPT ;  /* 0x7ffffff80a0e7892 */ /* 0x000fe2000f8ec0ff */
[----:B------:R-:W-:Y:S01]  /*0cb0*/  UMOV UR4, URZ ;  /* 0x000000ff00047c82 */ /* 0x000fe20008000000 */
[----:B-1----:R-:W-:Y:S01]  /*0cc0*/  IMAD R33, R2, UR10, RZ ;  /* 0x0000000a02217c24 */ /* 0x002fe2000f8e02ff */
[----:B0-----:R-:W-:Y:S01]  /*0cd0*/  LEA R10, R10, R3, 0x18 ;  /* 0x000000030a0a7211 */ /* 0x001fe200078ec0ff */
[----:B---3--:R-:W-:-:S03]  /*0ce0*/  IMAD R4, R4, UR10, RZ ;  /* 0x0000000a04047c24 */ /* 0x008fc6000f8e02ff */
[----:B------:R-:W-:Y:S01]  /*0cf0*/  LEA R33, R33, R10, 0x3 ;  /* 0x0000000a21217211 */ /* 0x000fe200078e18ff */
[----:B------:R-:W-:Y:S02]  /*0d00*/  IMAD R3, R0, 0x8, R10 ;  /* 0x0000000800037824 */ /* 0x000fe400078e020a */
[----:B------:R-:W-:-:S03]  /*0d10*/  IMAD.WIDE R8, R4, 0x8, R8 ;  /* 0x0000000804087825 */ /* 0x000fc600078e0208 */
[----:B------:R-:W-:-:S04]  /*0d20*/  LEA R5, R2, R3, 0x3 ;  /* 0x0000000302057211 */ /* 0x000fc800078e18ff */
[----:B--2---:R-:W-:-:S07]  /*0d30*/  LEA R35, R2, R5, 0x3 ;  /* 0x0000000502237211 */ /* 0x004fce00078e18ff */
.L_x_54:
[----:B------:R-:W-:Y:S01]  /*0d40*/  BAR.SYNC.DEFER_BLOCKING 0x0 ;  /* 0x0000000000007b1d */ /* 0x000fe20000010000 */
[----:B0-----:R-:W-:-:S04]  /*0d50*/  LEA R18, P0, R0, UR6, 0x3 ;  /* 0x0000000600127c11 */ /* 0x001fc8000f8018ff */
[C---:B-1----:R-:W-:Y:S01]  /*0d60*/  LEA.HI.X R19, R0.reuse, UR7, RZ, 0x3, P0 ;  /* 0x0000000700137c11 */ /* 0x042fe200080f1cff */
[----:B------:R-:W0:Y:S01]  /*0d70*/  LDCU UR8, c[0x0][0x38c] ;  /* 0x00007180ff0877ac */ /* 0x000e220008000800 */
[----:B------:R-:W-:Y:S01]  /*0d80*/  IMAD R21, R0, 0x8, R33 ;  /* 0x0000000800157824 */ /* 0x000fe200078e0221 */
[----:B------:R-:W1:Y:S03]  /*0d90*/  LDCU UR9, c[0x0][0x388] ;  /* 0x00007100ff0977ac */ /* 0x000e660008000800 */
[----:B--2---:R-:W2:Y:S01]  /*0da0*/  LDG.E.64 R18, desc[UR12][R18.64] ;  /* 0x0000000c12127981 */ /* 0x004ea2000c1e1b00 */
[----:B0-----:R-:W-:Y:S01]  /*0db0*/  UISETP.GE.AND UP1, UPT, UR8, 0x1, UPT ;  /* 0x000000010800788c */ /* 0x001fe2000bf26270 */
[----:B------:R-:W-:Y:S01]  /*0dc0*/  UMOV UR5, UR4 ;  /* 0x0000000400057c82 */ /* 0x000fe20008000000 */
[----:B------:R-:W-:-:S04]  /*0dd0*/  UIADD3 UR4, UPT, UPT, UR4, UR8, URZ ;  /* 0x0000000804047290 */ /* 0x000fc8000fffe0ff */
[----:B-1----:R-:W-:Y:S01]  /*0de0*/  UISETP.GE.AND UP0, UPT, UR4, UR9, UPT ;  /* 0x000000090400728c */ /* 0x002fe2000bf06270 */
[----:B--2---:R0:W-:Y:S01]  /*0df0*/  STS.64 [R21], R18 ;  /* 0x0000001215007388 */ /* 0x0041e20000000a00 */
[----:B------:R-:W-:Y:S06]  /*0e00*/  BAR.SYNC.DEFER_BLOCKING 0x0 ;  /* 0x0000000000007b1d */ /* 0x000fec0000010000 */
[----:B------:R-:W-:Y:S05]  /*0e10*/  BRA.U !UP1, `(.L_x_44) ;  /* 0x00000009095c7547 */ /* 0x000fea000b800000 */
[----:B------:R-:W1:Y:S02]  /*0e20*/  LDCU UR8, c[0x0][0x390] ;  /* 0x00007200ff0877ac */ /* 0x000e640008000800 */
[----:B-1----:R-:W-:-:S09]  /*0e30*/  UISETP.GT.AND UP1, UPT, UR8, URZ, UPT ;  /* 0x000000ff0800728c */ /* 0x002fd2000bf24270 */
[----:B------:R-:W-:Y:S05]  /*0e40*/  BRA.U UP1, `(.L_x_45) ;  /* 0x0000000101607547 */ /* 0x000fea000b800000 */
[----:B------:R-:W1:Y:S01]  /*0e50*/  LDCU UR9, c[0x0][0x390] ;  /* 0x00007200ff0977ac */ /* 0x000e620008000800 */
[----:B------:R-:W-:-:S12]  /*0e60*/  UIADD3 UR8, UPT, UPT, UR5, UR8, URZ ;  /* 0x0000000805087290 */ /* 0x000fd8000fffe0ff */
.L_x_46:
[----:B--2---:R-:W2:Y:S02]  /*0e70*/  LDC R2, c[0x0][0x388] ;  /* 0x0000e200ff027b82 */ /* 0x004ea40000000800 */
[----:B--2---:R-:W-:-:S13]  /*0e80*/  ISETP.LE.AND P0, PT, R2, UR8, PT ;  /* 0x0000000802007c0c */ /* 0x004fda000bf03270 */
[----:B------:R-:W0:Y:S01]  /*0e90*/  @!P0 LDC R23, c[0x0][0x3a0] ;  /* 0x0000e800ff178b82 */ /* 0x000e220000000800 */
[----:B------:R2:W3:Y:S07]  /*0ea0*/  @!P0 LDG.E.64 R10, desc[UR12][R8.64] ;  /* 0x0000000c080a8981 */ /* 0x0004ee000c1e1b00 */
[----:B------:R-:W4:Y:S01]  /*0eb0*/  @!P0 LDC R2, c[0x0][0x38c] ;  /* 0x0000e300ff028b82 */ /* 0x000f220000000800 */
[----:B0-----:R-:W-:-:S04]  /*0ec0*/  @!P0 IMAD.WIDE R18, R23, 0x8, R8 ;  /* 0x0000000817128825 */ /* 0x001fc800078e0208 */
[C-C-:B------:R-:W-:Y:S01]  /*0ed0*/  @!P0 IMAD.WIDE R20, R23.reuse, 0x10, R8.reuse ;  /* 0x0000001017148825 */ /* 0x140fe200078e0208 */
[----:B------:R-:W5:Y:S03]  /*0ee0*/  @!P0 LDG.E.64 R12, desc[UR12][R18.64] ;  /* 0x0000000c120c8981 */ /* 0x000f66000c1e1b00 */
[----:B------:R-:W-:Y:S01]  /*0ef0*/  @!P0 IMAD.WIDE R22, R23, 0x18, R8 ;  /* 0x0000001817168825 */ /* 0x000fe200078e0208 */
[----:B------:R-:W5:Y:S04]  /*0f00*/  @!P0 LDG.E.64 R14, desc[UR12][R20.64] ;  /* 0x0000000c140e8981 */ /* 0x000f68000c1e1b00 */
[----:B------:R-:W5:Y:S01]  /*0f10*/  @!P0 LDG.E.64 R16, desc[UR12][R22.64] ;  /* 0x0000000c16108981 */ /* 0x000f62000c1e1b00 */
[----:B----4-:R-:W-:Y:S01]  /*0f20*/  @!P0 LEA R27, R2, R35, 0x3 ;  /* 0x00000023021b8211 */ /* 0x010fe200078e18ff */
[----:B-1----:R-:W-:-:S04]  /*0f30*/  UIADD3 UR5, UPT, UPT, UR5, UR9, URZ ;  /* 0x0000000905057290 */ /* 0x002fc8000fffe0ff */
[----:B------:R-:W-:Y:S01]  /*0f40*/  UISETP.GE.AND UP1, UPT, UR5, UR4, UPT ;  /* 0x000000040500728c */ /* 0x000fe2000bf26270 */
[----:B--2---:R-:W-:Y:S01]  /*0f50*/  IMAD.WIDE R8, R4, 0x8, R8 ;  /* 0x0000000804087825 */ /* 0x004fe200078e0208 */
[----:B------:R-:W-:Y:S01]  /*0f60*/  UIADD3 UR8, UPT, UPT, UR8, UR9, URZ ;  /* 0x0000000908087290 */ /* 0x000fe2000fffe0ff */
[----:B---3--:R2:W-:Y:S04]  /*0f70*/  @!P0 STS.64 [R3], R10 ;  /* 0x0000000a03008388 */ /* 0x0085e80000000a00 */
[----:B-----5:R2:W-:Y:S04]  /*0f80*/  @!P0 STS.64 [R5], R12 ;  /* 0x0000000c05008388 */ /* 0x0205e80000000a00 */
[----:B------:R2:W-:Y:S04]  /*0f90*/  @!P0 STS.64 [R35], R14 ;  /* 0x0000000e23008388 */ /* 0x0005e80000000a00 */
[----:B------:R2:W-:Y:S01]  /*0fa0*/  @!P0 STS.64 [R27], R16 ;  /* 0x000000101b008388 */ /* 0x0005e20000000a00 */
[----:B------:R-:W-:Y:S05]  /*0fb0*/  BRA.U !UP1, `(.L_x_46) ;  /* 0xfffffffd09ac7547 */ /* 0x000fea000b83ffff */
[----:B------:R-:W-:Y:S05]  /*0fc0*/  BRA `(.L_x_44) ;  /* 0x0000000400f07947 */ /* 0x000fea0003800000 */
.L_x_45:
[----:B------:R-:W-:-:S05]  /*0fd0*/  UMOV UR8, UR5 ;  /* 0x0000000500087c82 */ /* 0x000fca0008000000 */
.L_x_53:
[----:B-1----:R-:W1:Y:S01]  /*0fe0*/  LDCU UR9, c[0x0][0x390] ;  /* 0x00007200ff0977ac */ /* 0x002e620008000800 */
[----:B------:R-:W2:Y:S01]  /*0ff0*/  LDC R32, c[0x0][0x388] ;  /* 0x0000e200ff207b82 */ /* 0x000ea20000000800 */
[----:B------:R-:W-:Y:S02]  /*1000*/  UIADD3 UR11, UPT, UPT, -UR5, UR8, URZ ;  /* 0x00000008050b7290 */ /* 0x000fe4000fffe1ff */
[----:B-1----:R-:W-:Y:S02]  /*1010*/  UIADD3 UR10, UPT, UPT, UR8, UR9, URZ ;  /* 0x00000009080a7290 */ /* 0x002fe4000fffe0ff */
[----:B------:R-:W-:Y:S02]  /*1020*/  UISETP.GE.U32.AND UP2, UPT, UR9, 0x8, UPT ;  /* 0x000000080900788c */ /* 0x000fe4000bf46070 */
[----:B------:R-:W-:Y:S02]  /*1030*/  UISETP.GE.AND UP1, UPT, UR10, UR4, UPT ;  /* 0x000000040a00728c */ /* 0x000fe4000bf26270 */
[----:B--2---:R-:W-:-:S13]  /*1040*/  ISETP.LE.AND P0, PT, R32, UR10, PT ;  /* 0x0000000a20007c0c */ /* 0x004fda000bf03270 */
[----:B------:R-:W-:Y:S05]  /*1050*/  @P0 BRA `(.L_x_47) ;  /* 0x0000000000200947 */ /* 0x000fea0003800000 */
[----:B------:R-:W1:Y:S01]  /*1060*/  LDC R17, c[0x0][0x3a0] ;  /* 0x0000e800ff117b82 */ /* 0x000e620000000800 */
[----:B------:R2:W5:Y:S01]  /*1070*/  LDG.E.64 R10, desc[UR12][R8.64] ;  /* 0x0000000c080a7981 */ /* 0x000562000c1e1b00 */
[----:B-1----:R-:W-:-:S04]  /*1080*/  IMAD.WIDE R12, R17, 0x8, R8 ;  /* 0x00000008110c7825 */ /* 0x002fc800078e0208 */
[C---:B------:R-:W-:Y:S02]  /*1090*/  IMAD.WIDE R14, R17.reuse, 0x8, R12 ;  /* 0x00000008110e7825 */ /* 0x040fe400078e020c */
[----:B------:R-:W5:Y:S02]  /*10a0*/  LDG.E.64 R12, desc[UR12][R12.64] ;  /* 0x0000000c0c0c7981 */ /* 0x000f64000c1e1b00 */
[----:B------:R-:W-:Y:S02]  /*10b0*/  IMAD.WIDE R16, R17, 0x8, R14 ;  /* 0x0000000811107825 */ /* 0x000fe400078e020e */
[----:B------:R-:W5:Y:S04]  /*10c0*/  LDG.E.64 R14, desc[UR12][R14.64] ;  /* 0x0000000c0e0e7981 */ /* 0x000f68000c1e1b00 */
[----:B--2---:R-:W5:Y:S02]  /*10d0*/  LDG.E.64 R16, desc[UR12][R16.64] ;  /* 0x0000000c10107981 */ /* 0x004f64000c1e1b00 */
.L_x_47:
[----:B------:R-:W-:Y:S01]  /*10e0*/  HFMA2 R2, -RZ, RZ, 0, 0 ;  /* 0x00000000ff027431 */ /* 0x000fe200000001ff */
[----:B------:R-:W-:Y:S01]  /*10f0*/  UMOV UR8, UR10 ;  /* 0x0000000a00087c82 */ /* 0x000fe20008000000 */
[----:B------:R-:W-:Y:S05]  /*1100*/  BRA.U !UP2, `(.L_x_48) ;  /* 0x000000010aa47547 */ /* 0x000fea000b800000 */
[----:B------:R-:W-:-:S07]  /*1110*/  MOV R2, RZ ;  /* 0x000000ff00027202 */ /* 0x000fce0000000f00 */
.L_x_49:
[----:B------:R-:W1:Y:S01]  /*1120*/  LDC R27, c[0x0][0x38c] ;  /* 0x0000e300ff1b7b82 */ /* 0x000e620000000800 */
[----:B------:R-:W-:-:S05]  /*1130*/  VIADD R34, R2, UR11 ;  /* 0x0000000b02227c36 */ /* 0x000fca0008000000 */
[----:B------:R-:W-:-:S05]  /*1140*/  LEA R34, R34, R33, 0x3 ;  /* 0x0000002122227211 */ /* 0x000fca00078e18ff */
[----:B0-----:R-:W-:Y:S04]  /*1150*/  LDS.64 R20, [R34] ;  /* 0x0000000022147984 */ /* 0x001fe80000000a00 */
[----:B------:R-:W-:Y:S01]  /*1160*/  LDS.64 R28, [R34+0x10] ;  /* 0x00001000221c7984 */ /* 0x000fe20000000a00 */
[C---:B-1----:R-:W-:Y:S01]  /*1170*/  IMAD R18, R2.reuse, R27, RZ ;  /* 0x0000001b02127224 */ /* 0x042fe200078e02ff */
[----:B------:R-:W-:-:S04]  /*1180*/  IADD3 R2, PT, PT, R2, 0x8, RZ ;  /* 0x0000000802027810 */ /* 0x000fc80007ffe0ff */
[----:B------:R-:W-:Y:S02]  /*1190*/  LEA R26, R18, R3, 0x3 ;  /* 0x00000003121a7211 */ /* 0x000fe400078e18ff */
[----:B------:R-:W-:Y:S01]  /*11a0*/  LDS.64 R18, [R34+0x8] ;  /* 0x0000080022127984 */ /* 0x000fe20000000a00 */
[----:B------:R-:W-:Y:S02]  /*11b0*/  ISETP.NE.AND P0, PT, R2, UR14, PT ;  /* 0x0000000e02007c0c */ /* 0x000fe4000bf05270 */
[C---:B------:R-:W-:Y:S01]  /*11c0*/  LEA R30, R27.reuse, R26, 0x3 ;  /* 0x0000001a1b1e7211 */ /* 0x040fe200078e18ff */
[----:B------:R0:W1:Y:S04]  /*11d0*/  LDS.64 R22, [R26] ;  /* 0x000000001a167984 */ /* 0x0000680000000a00 */
[----:B------:R-:W-:-:S05]  /*11e0*/  IMAD R36, R27, 0x8, R30 ;  /* 0x000000081b247824 */ /* 0x000fca00078e021e */
[----:B------:R-:W-:-:S04]  /*11f0*/  LEA R31, R27, R36, 0x3 ;  /* 0x000000241b1f7211 */ /* 0x000fc800078e18ff */
[----:B------:R-:W-:-:S04]  /*1200*/  LEA R37, R27, R31, 0x3 ;  /* 0x0000001f1b257211 */ /* 0x000fc800078e18ff */
[C---:B0-----:R-:W-:Y:S01]  /*1210*/  LEA R26, R27.reuse, R37, 0x3 ;  /* 0x000000251b1a7211 */ /* 0x041fe200078e18ff */
[----:B-1----:R-:W-:Y:S01]  /*1220*/  DFMA R24, R22, R20, R24 ;  /* 0x000000141618722b */ /* 0x002fe20000000018 */
[----:B------:R-:W0:Y:S04]  /*1230*/  LDS.64 R22, [R30] ;  /* 0x000000001e167984 */ /* 0x000e280000000a00 */
[----:B------:R1:W2:Y:S02]  /*1240*/  LDS.64 R20, [R36] ;  /* 0x0000000024147984 */ /* 0x0002a40000000a00 */
[----:B-1----:R-:W-:-:S05]  /*1250*/  IMAD R36, R27, 0x8, R26 ;  /* 0x000000081b247824 */ /* 0x002fca00078e021a */
[----:B------:R-:W-:Y:S01]  /*1260*/  LEA R30, R27, R36, 0x3 ;  /* 0x000000241b1e7211 */ /* 0x000fe200078e18ff */
[----:B0-----:R-:W-:Y:S01]  /*1270*/  DFMA R22, R22, R18, R24 ;  /* 0x000000121616722b */ /* 0x001fe20000000018 */
[----:B------:R-:W-:Y:S04]  /*1280*/  LDS.64 R18, [R34+0x18] ;  /* 0x0000180022127984 */ /* 0x000fe80000000a00 */
[----:B------:R-:W0:Y:S03]  /*1290*/  LDS.64 R24, [R31] ;  /* 0x000000001f187984 */ /* 0x000e260000000a00 */
[----:B--2---:R-:W-:Y:S01]  /*12a0*/  DFMA R28, R20, R28, R22 ;  /* 0x0000001c141c722b */ /* 0x004fe20000000016 */
[----:B------:R-:W-:Y:S04]  /*12b0*/  LDS.64 R20, [R34+0x20] ;  /* 0x0000200022147984 */ /* 0x000fe80000000a00 */
[----:B------:R-:W1:Y:S04]  /*12c0*/  LDS.64 R22, [R37] ;  /* 0x0000000025167984 */ /* 0x000e680000000a00 */
[----:B------:R-:W-:Y:S01]  /*12d0*/  LDS.64 R30, [R30] ;  /* 0x000000001e1e7984 */ /* 0x000fe20000000a00 */
[----:B0-----:R-:W-:-:S03]  /*12e0*/  DFMA R24, R24, R18, R28 ;  /* 0x000000121818722b */ /* 0x001fc6000000001c */
[----:B------:R-:W-:Y:S04]  /*12f0*/  LDS.64 R18, [R34+0x28] ;  /* 0x0000280022127984 */ /* 0x000fe80000000a00 */
[----:B------:R-:W-:Y:S01]  /*1300*/  LDS.64 R28, [R34+0x38] ;  /* 0x00003800221c7984 */ /* 0x000fe20000000a00 */
[----:B-1----:R-:W-:-:S03]  /*1310*/  DFMA R20, R22, R20, R24 ;  /* 0x000000141614722b */ /* 0x002fc60000000018 */
[----:B------:R-:W0:Y:S04]  /*1320*/  LDS.64 R22, [R26] ;  /* 0x000000001a167984 */ /* 0x000e280000000a00 */
[----:B------:R-:W-:Y:S04]  /*1330*/  LDS.64 R24, [R34+0x30] ;  /* 0x0000300022187984 */ /* 0x000fe80000000a00 */
[----:B------:R-:W1:Y:S01]  /*1340*/  LDS.64 R26, [R36] ;  /* 0x00000000241a7984 */ /* 0x000e620000000a00 */
[----:B0-----:R-:W-:-:S08]  /*1350*/  DFMA R18, R22, R18, R20 ;  /* 0x000000121612722b */ /* 0x001fd00000000014 */
[----:B-1----:R-:W-:-:S08]  /*1360*/  DFMA R24, R26, R24, R18 ;  /* 0x000000181a18722b */ /* 0x002fd00000000012 */
[----:B------:R-:W-:Y:S01]  /*1370*/  DFMA R24, R30, R28, R24 ;  /* 0x0000001c1e18722b */ /* 0x000fe20000000018 */
[----:B------:R-:W-:Y:S10]  /*1380*/  @P0 BRA `(.L_x_49) ;  /* 0xfffffffc00640947 */ /* 0x000ff4000383ffff */
[----:B------:R-:W-:-:S07]  /*1390*/  MOV R2, UR14 ;  /* 0x0000000e00027c02 */ /* 0x000fce0008000f00 */
.L_x_48:
        /* <DEDUP_REMOVED lines=9> */
[----:B------:R-:W-:Y:S01]  /*1430*/  LDS.64 R30, [R34] ;  /* 0x00000000221e7984 */ /* 0x000fe20000000a00 */
[C---:B0-----:R-:W-:Y:S01]  /*1440*/  IMAD R18, R2.reuse, R23, RZ ;  /* 0x0000001702127224 */ /* 0x041fe200078e02ff */
[----:B------:R-:W-:-:S04]  /*1450*/  IADD3 R2, PT, PT, R2, 0x4, RZ ;  /* 0x0000000402027810 */ /* 0x000fc80007ffe0ff */
[----:B------:R-:W-:Y:S02]  /*1460*/  LEA R36, R18, R3, 0x3 ;  /* 0x0000000312247211 */ /* 0x000fe400078e18ff */
[----:B------:R-:W-:Y:S02]  /*1470*/  LDS.64 R18, [R34+0x8] ;  /* 0x0000080022127984 */ /* 0x000fe40000000a00 */
[C---:B------:R-:W-:Y:S02]  /*1480*/  LEA R37, R23.reuse, R36, 0x3 ;  /* 0x0000002417257211 */ /* 0x040fe400078e18ff */
[----:B------:R-:W0:Y:S03]  /*1490*/  LDS.64 R20, [R36] ;  /* 0x0000000024147984 */ /* 0x000e260000000a00 */
[C---:B------:R-:W-:Y:S01]  /*14a0*/  IMAD R22, R23.reuse, 0x8, R37 ;  /* 0x0000000817167824 */ /* 0x040fe200078e0225 */
[----:B------:R-:W1:Y:S04]  /*14b0*/  LDS.64 R28, [R37] ;  /* 0x00000000251c7984 */ /* 0x000e680000000a00 */
[----:B------:R-:W-:-:S02]  /*14c0*/  LEA R26, R23, R22, 0x3 ;  /* 0x00000016171a7211 */ /* 0x000fc400078e18ff */
[----:B------:R-:W-:Y:S04]  /*14d0*/  LDS.64 R22, [R22] ;  /* 0x0000000016167984 */ /* 0x000fe80000000a00 */
[----:B------:R-:W-:Y:S01]  /*14e0*/  LDS.64 R26, [R26] ;  /* 0x000000001a1a7984 */ /* 0x000fe20000000a00 */
[----:B0-----:R-:W-:-:S03]  /*14f0*/  DFMA R30, R20, R30, R24 ;  /* 0x0000001e141e722b */ /* 0x001fc60000000018 */
[----:B------:R-:W0:Y:S04]  /*1500*/  LDS.64 R20, [R34+0x10] ;  /* 0x0000100022147984 */ /* 0x000e280000000a00 */
[----:B------:R-:W2:Y:S01]  /*1510*/  LDS.64 R24, [R34+0x18] ;  /* 0x0000180022187984 */ /* 0x000ea20000000a00 */
[----:B-1----:R-:W-:-:S08]  /*1520*/  DFMA R18, R28, R18, R30 ;  /* 0x000000121c12722b */ /* 0x002fd0000000001e */
[----:B0-----:R-:W-:-:S08]  /*1530*/  DFMA R18, R22, R20, R18 ;  /* 0x000000141612722b */ /* 0x001fd00000000012 */
[----:B--2---:R-:W-:-:S11]  /*1540*/  DFMA R24, R26, R24, R18 ;  /* 0x000000181a18722b */ /* 0x004fd60000000012 */
.L_x_51:
[----:B------:R-:W-:Y:S05]  /*1550*/  BRA.U !UP3, `(.L_x_50) ;  /* 0x000000010b687547 */ /* 0x000fea000b800000 */
[----:B------:R-:W-:Y:S02]  /*1560*/  UISETP.NE.AND UP2, UPT, UR16, 0x1, UPT ;  /* 0x000000011000788c */ /* 0x000fe4000bf45270 */
[----:B------:R-:W-:-:S04]  /*1570*/  ULOP3.LUT UR9, UR9, 0x1, URZ, 0xc0, !UPT ;  /* 0x0000000109097892 */ /* 0x000fc8000f8ec0ff */
[----:B------:R-:W-:-:S03]  /*1580*/  UISETP.NE.U32.AND UP3, UPT, UR9, 0x1, UPT ;  /* 0x000000010900788c */ /* 0x000fc6000bf65070 */
[----:B------:R-:W-:Y:S08]  /*1590*/  BRA.U !UP2, `(.L_x_52) ;  /* 0x000000010a347547 */ /* 0x000ff0000b800000 */
[----:B0-----:R-:W0:Y:S01]  /*15a0*/  LDC R21, c[0x0][0x38c] ;  /* 0x0000e300ff157b82 */ /* 0x001e220000000800 */
[----:B------:R-:W-:-:S05]  /*15b0*/  IADD3 R20, PT, PT, R2, UR11, RZ ;  /* 0x0000000b02147c10 */ /* 0x000fca000fffe0ff */
[----:B------:R-:W-:Y:S02]  /*15c0*/  IMAD R29, R20, 0x8, R33 ;  /* 0x00000008141d7824 */ /* 0x000fe400078e0221 */
[C---:B0-----:R-:W-:Y:S01]  /*15d0*/  IMAD R18, R2.reuse, R21, RZ ;  /* 0x0000001502127224 */ /* 0x041fe200078e02ff */
[----:B------:R-:W-:-:S04]  /*15e0*/  IADD3 R2, PT, PT, R2, 0x2, RZ ;  /* 0x0000000202027810 */ /* 0x000fc80007ffe0ff */
[----:B------:R-:W-:Y:S02]  /*15f0*/  LEA R28, R18, R3, 0x3 ;  /* 0x00000003121c7211 */ /* 0x000fe400078e18ff */
[----:B------:R-:W-:Y:S02]  /*1600*/  LDS.64 R18, [R29] ;  /* 0x000000001d127984 */ /* 0x000fe40000000a00 */
[----:B------:R-:W-:Y:S02]  /*1610*/  LEA R22, R21, R28, 0x3 ;  /* 0x0000001c15167211 */ /* 0x000fe400078e18ff */
[----:B------:R-:W0:Y:S04]  /*1620*/  LDS.64 R26, [R28] ;  /* 0x000000001c1a7984 */ /* 0x000e280000000a00 */
[----:B------:R-:W-:Y:S04]  /*1630*/  LDS.64 R20, [R29+0x8] ;  /* 0x000008001d147984 */ /* 0x000fe80000000a00 */
[----:B------:R-:W1:Y:S01]  /*1640*/  LDS.64 R22, [R22] ;  /* 0x0000000016167984 */ /* 0x000e620000000a00 */
[----:B0-----:R-:W-:-:S08]  /*1650*/  DFMA R18, R26, R18, R24 ;  /* 0x000000121a12722b */ /* 0x001fd00000000018 */
[----:B-1----:R-:W-:-:S11]  /*1660*/  DFMA R24, R22, R20, R18 ;  /* 0x000000141618722b */ /* 0x002fd60000000012 */
.L_x_52:
[----:B------:R-:W-:Y:S05]  /*1670*/  BRA.U UP3, `(.L_x_50) ;  /* 0x0000000103207547 */ /* 0x000fea000b800000 */
[----:B------:R-:W1:Y:S01]  /*1680*/  LDCU UR9, c[0x0][0x38c] ;  /* 0x00007180ff0977ac */ /* 0x000e620008000800 */
[----:B0-----:R-:W-:-:S05]  /*1690*/  VIADD R18, R2, UR11 ;  /* 0x0000000b02127c36 */ /* 0x001fca0008000000 */
[----:B------:R-:W-:-:S06]  /*16a0*/  LEA R20, R18, R33, 0x3 ;  /* 0x0000002112147211 */ /* 0x000fcc00078e18ff */
[----:B------:R-:W-:Y:S01]  /*16b0*/  LDS.64 R20, [R20] ;  /* 0x0000000014147984 */ /* 0x000fe20000000a00 */
[----:B-1----:R-:W-:-:S05]  /*16c0*/  IMAD R2, R2, UR9, RZ ;  /* 0x0000000902027c24 */ /* 0x002fca000f8e02ff */
[----:B------:R-:W-:-:S05]  /*16d0*/  LEA R2, R2, R3, 0x3 ;  /* 0x0000000302027211 */ /* 0x000fca00078e18ff */
[----:B------:R-:W0:Y:S02]  /*16e0*/  LDS.64 R18, [R2] ;  /* 0x0000000002127984 */ /* 0x000e240000000a00 */
[----:B0-----:R-:W-:-:S11]  /*16f0*/  DFMA R24, R18, R20, R24 ;  /* 0x000000141218722b */ /* 0x001fd60000000018 */
.L_x_50:
        /* <DEDUP_REMOVED lines=9> */
.L_x_44:
[----:B------:R-:W3:Y:S02]  /*1790*/  LDCU UR5, c[0x0][0x38c] ;  /* 0x00007180ff0577ac */ /* 0x000ee40008000800 */
[----:B---3--:R-:W-:Y:S01]  /*17a0*/  UIMAD.WIDE UR6, UR5, 0x8, UR6 ;  /* 0x00000008050678a5 */ /* 0x008fe2000f8e0206 */
[----:B------:R-:W-:Y:S11]  /*17b0*/  BRA.U !UP0, `(.L_x_54) ;  /* 0xfffffff508607547 */ /* 0x000ff6000b83ffff */
.L_x_43:
[----:B------:R-:W-:Y:S01]  /*17c0*/  STG.E.64 desc[UR12][R6.64], R24 ;  /* 0x0000001806007986 */ /* 0x000fe2000c101b0c */
[----:B------:R-:W-:Y:S05]  /*17d0*/  EXIT ;  /* 0x000000000000794d */ /* 0x000fea0003800000 */
.L_x_55:
        /* <DEDUP_REMOVED lines=10> */
.L_x_101:


//--------------------- .text._Z13dgemm_kernel4iiiiPdiS_iS_i --------------------------
	.section	.text._Z13dgemm_kernel4iiiiPdiS_iS_i,"ax",@progbits
	.align	128
        .global         _Z13dgemm_kernel4iiiiPdiS_iS_i
        .type           _Z13dgemm_kernel4iiiiPdiS_iS_i,@function
        .size           _Z13dgemm_kernel4iiiiPdiS_iS_i,(.L_x_102 - _Z13dgemm_kernel4iiiiPdiS_iS_i)
        .other          _Z13dgemm_kernel4iiiiPdiS_iS_i,@"STO_CUDA_ENTRY STV_DEFAULT"
_Z13dgemm_kernel4iiiiPdiS_iS_i:
.text._Z13dgemm_kernel4iiiiPdiS_iS_i:
[----:B------:R-:W-:Y:S01]  /*0000*/  LDC R1, c[0x0][0x37c] ;  /* 0x0000df00ff017b82 */ /* 0x000fe20000000800 */
[----:B------:R-:W0:Y:S01]  /*0010*/  S2R R3, SR_TID.X ;  /* 0x0000000000037919 */ /* 0x000e220000002100 */
[----:B------:R-:W1:Y:S06]  /*0020*/  LDCU UR9, c[0x0][0x38c] ;  /* 0x00007180ff0977ac */ /* 0x000e6c0008000800 */
[----:B------:R-:W0:Y:S01]  /*0030*/  S2UR UR4, SR_CTAID.X ;  /* 0x00000000000479c3 */ /* 0x000e220000002500 */
[----:B------:R-:W2:Y:S07]  /*0040*/  LDCU.64 UR12, c[0x0][0x358] ;  /* 0x00006b00ff0c77ac */ /* 0x000eae0008000a00 */
[----:B------:R-:W0:Y:S08]  /*0050*/  LDC R0, c[0x0][0x360] ;  /* 0x0000d800ff007b82 */ /* 0x000e300000000800 */
[----:B------:R-:W3:Y:S01]  /*0060*/  LDC.64 R12, c[0x0][0x390] ;  /* 0x0000e400ff0c7b82 */ /* 0x000ee20000000a00 */
[----:B-1----:R-:W-:-:S02]  /*0070*/  UISETP.GE.AND UP0, UPT, UR9, 0x1, UPT ;  /* 0x000000010900788c */ /* 0x002fc4000bf06270 */
[----:B------:R-:W-:Y:S01]  /*0080*/  UIADD3 UR11, UPT, UPT, UR9, -0x1, URZ ;  /* 0xffffffff090b7890 */ /* 0x000fe2000fffe0ff */
[----:B0-----:R-:W-:-:S04]  /*0090*/  IMAD R0, R0, UR4, R3 ;  /* 0x0000000400007c24 */ /* 0x001fc8000f8e0203 */
[----:B---3--:R-:W-:Y:S02]  /*00a0*/  IMAD.WIDE R12, R0, 0x8, R12 ;  /* 0x00000008000c7825 */ /* 0x008fe400078e020c */
[----:B--2---:R-:W-:Y:S05]  /*00b0*/  BRA.U !UP0, `(.L_x_56) ;  /* 0x0000000908b07547 */ /* 0x004fea000b800000 */
[----:B------:R-:W-:Y:S01]  /*00c0*/  UISETP.GE.U32.AND UP0, UPT, UR11, 0xf, UPT ;  /* 0x0000000f0b00788c */ /* 0x000fe2000bf06070 */
[----:B------:R-:W-:Y:S01]  /*00d0*/  HFMA2 R2, -RZ, RZ, 0, 0 ;  /* 0x00000000ff027431 */ /* 0x000fe200000001ff */
[----:B------:R-:W-:-:S04]  /*00e0*/  ULOP3.LUT UR6, UR9, 0xf, URZ, 0xc0, !UPT ;  /* 0x0000000f09067892 */ /* 0x000fc8000f8ec0ff */
[----:B------:R-:W-:-:S03]  /*00f0*/  UISETP.NE.AND UP1, UPT, UR6, URZ, UPT ;  /* 0x000000ff0600728c */ /* 0x000fc6000bf25270 */
[----:B------:R-:W-:Y:S08]  /*0100*/  BRA.U !UP0, `(.L_x_57) ;  /* 0x0000000508347547 */ /* 0x000ff0000b800000 */
[----:B------:R-:W0:Y:S01]  /*0110*/  S2UR UR5, SR_CgaCtaId ;  /* 0x00000000000579c3 */ /* 0x000e220000008800 */
[----:B------:R-:W-:Y:S01]  /*0120*/  ULOP3.LUT UR7, UR9, 0x7ffffff0, URZ, 0xc0, !UPT ;  /* 0x7ffffff009077892 */ /* 0x000fe2000f8ec0ff */
[----:B------:R-:W-:-:S05]  /*0130*/  UMOV UR4, 0x400 ;  /* 0x0000040000047882 */ /* 0x000fca0000000000 */
[----:B------:R-:W-:Y:S01]  /*0140*/  MOV R2, UR7 ;  /* 0x0000000700027c02 */ /* 0x000fe20008000f00 */
[----:B0-----:R-:W-:-:S03]  /*0150*/  ULEA UR5, UR5, UR4, 0x18 ;  /* 0x0000000405057291 */ /* 0x001fc6000f8ec0ff */
[----:B------:R-:W-:-:S09]  /*0160*/  UMOV UR4, URZ ;  /* 0x000000ff00047c82 */ /* 0x000fd20008000000 */
.L_x_58:
[----:B-1----:R-:W0:Y:S02]  /*0170*/  LDC R37, c[0x0][0x398] ;  /* 0x0000e600ff257b82 */ /* 0x002e240000000800 */
[----:B0-----:R-:W-:-:S04]  /*0180*/  IMAD R5, R37, UR4, RZ ;  /* 0x0000000425057c24 */ /* 0x001fc8000f8e02ff */
[----:B------:R-:W-:-:S04]  /*0190*/  IMAD.WIDE R4, R5, 0x8, R12 ;  /* 0x0000000805047825 */ /* 0x000fc800078e020c */
[C---:B------:R-:W-:Y:S02]  /*01a0*/  IMAD.WIDE R6, R37.reuse, 0x8, R4 ;  /* 0x0000000825067825 */ /* 0x040fe400078e0204 */
[----:B------:R-:W2:Y:S02]  /*01b0*/  LDG.E.64 R4, desc[UR12][R4.64] ;  /* 0x0000000c04047981 */ /* 0x000ea4000c1e1b00 */
[C---:B------:R-:W-:Y:S02]  /*01c0*/  IMAD.WIDE R8, R37.reuse, 0x8, R6 ;  /* 0x0000000825087825 */ /* 0x040fe400078e0206 */
[----:B------:R-:W3:Y:S02]  /*01d0*/  LDG.E.64 R6, desc[UR12][R6.64] ;  /* 0x0000000c06067981 */ /* 0x000ee4000c1e1b00 */
[C---:B------:R-:W-:Y:S02]  /*01e0*/  IMAD.WIDE R10, R37.reuse, 0x8, R8 ;  /* 0x00000008250a7825 */ /* 0x040fe400078e0208 */
[----:B------:R-:W4:Y:S02]  /*01f0*/  LDG.E.64 R8, desc[UR12][R8.64] ;  /* 0x0000000c08087981 */ /* 0x000f24000c1e1b00 */
[----:B------:R-:W-:-:S02]  /*0200*/  IMAD.WIDE R18, R37, 0x8, R10 ;  /* 0x0000000825127825 */ /* 0x000fc400078e020a */
[----:B------:R-:W5:Y:S02]  /*0210*/  LDG.E.64 R10, desc[UR12][R10.64] ;  /* 0x0000000c0a0a7981 */ /* 0x000f64000c1e1b00 */
[C---:B------:R-:W-:Y:S02]  /*0220*/  IMAD.WIDE R22, R37.reuse, 0x8, R18 ;  /* 0x0000000825167825 */ /* 0x040fe400078e0212 */
[----:B------:R-:W5:Y:S02]  /*0230*/  LDG.E.64 R18, desc[UR12][R18.64] ;  /* 0x0000000c12127981 */ /* 0x000f64000c1e1b00 */
        /* <DEDUP_REMOVED lines=18> */
[----:B------:R-:W-:Y:S02]  /*0360*/  IMAD.WIDE R36, R37, 0x8, R34 ;  /* 0x0000000825247825 */ /* 0x000fe400078e0222 */
[----:B------:R-:W5:Y:S04]  /*0370*/  LDG.E.64 R34, desc[UR12][R34.64] ;  /* 0x0000000c22227981 */ /* 0x000f68000c1e1b00 */
[----:B------:R-:W5:Y:S01]  /*0380*/  LDG.E.64 R36, desc[UR12][R36.64] ;  /* 0x0000000c24247981 */ /* 0x000f62000c1e1b00 */
[----:B------:R-:W-:-:S05]  /*0390*/  MOV R44, UR9 ;  /* 0x00000009002c7c02 */ /* 0x000fca0008000f00 */
[----:B------:R-:W-:-:S05]  /*03a0*/  IMAD R38, R44, UR4, R3 ;  /* 0x000000042c267c24 */ /* 0x000fca000f8e0203 */
[----:B------:R-:W-:-:S05]  /*03b0*/  LEA R39, R38, UR5, 0x3 ;  /* 0x0000000526277c11 */ /* 0x000fca000f8e18ff */
[----:B------:R-:W-:-:S05]  /*03c0*/  IMAD R41, R44, 0x8, R39 ;  /* 0x000000082c297824 */ /* 0x000fca00078e0227 */
[----:B------:R-:W-:-:S04]  /*03d0*/  LEA R43, R44, R41, 0x3 ;  /* 0x000000292c2b7211 */ /* 0x000fc800078e18ff */
[----:B------:R-:W-:-:S04]  /*03e0*/  LEA R45, R44, R43, 0x3 ;  /* 0x0000002b2c2d7211 */ /* 0x000fc800078e18ff */
[----:B------:R-:W-:-:S05]  /*03f0*/  LEA R47, R44, R45, 0x3 ;  /* 0x0000002d2c2f7211 */ /* 0x000fca00078e18ff */
        /* <DEDUP_REMOVED lines=9> */
[----:B------:R-:W-:Y:S01]  /*0490*/  LEA R42, R44, R40, 0x3 ;  /* 0x000000282c2a7211 */ /* 0x000fe200078e18ff */
[----:B------:R-:W-:-:S06]  /*04a0*/  UIADD3 UR4, UPT, UPT, UR4, 0x10, URZ ;  /* 0x0000001004047890 */ /* 0x000fcc000fffe0ff */
[----:B------:R-:W-:Y:S01]  /*04b0*/  ISETP.NE.AND P0, PT, R2, UR4, PT ;  /* 0x0000000402007c0c */ /* 0x000fe2000bf05270 */
[----:B--2---:R0:W-:Y:S04]  /*04c0*/  STS.64 [R39], R4 ;  /* 0x0000000427007388 */ /* 0x0041e80000000a00 */
[----:B---3--:R1:W-:Y:S04]  /*04d0*/  STS.64 [R41], R6 ;  /* 0x0000000629007388 */ /* 0x0083e80000000a00 */
[----:B----4-:R1:W-:Y:S04]  /*04e0*/  STS.64 [R43], R8 ;  /* 0x000000082b007388 */ /* 0x0103e80000000a00 */
[----:B-----5:R1:W-:Y:S04]  /*04f0*/  STS.64 [R45], R10 ;  /* 0x0000000a2d007388 */ /* 0x0203e80000000a00 */
[----:B------:R1:W-:Y:S01]  /*0500*/  STS.64 [R47], R18 ;  /* 0x000000122f007388 */ /* 0x0003e20000000a00 */
[----:B0-----:R-:W-:-:S03]  /*0510*/  LEA R5, R44, R42, 0x3 ;  /* 0x0000002a2c057211 */ /* 0x001fc600078e18ff */
[----:B------:R1:W-:Y:S04]  /*0520*/  STS.64 [R49], R22 ;  /* 0x0000001631007388 */ /* 0x0003e80000000a00 */
        /* <DEDUP_REMOVED lines=9> */
[----:B------:R1:W-:Y:S01]  /*05c0*/  STS.64 [R5], R36 ;  /* 0x0000002405007388 */ /* 0x0003e20000000a00 */
[----:B------:R-:W-:Y:S05]  /*05d0*/  @P0 BRA `(.L_x_58) ;  /* 0xfffffff800e40947 */ /* 0x000fea000383ffff */
.L_x_57:
[----:B------:R-:W-:Y:S05]  /*05e0*/  BRA.U !UP1, `(.L_x_56) ;  /* 0x0000000509647547 */ /* 0x000fea000b800000 */
[----:B------:R-:W-:Y:S02]  /*05f0*/  UISETP.GE.U32.AND UP0, UPT, UR6, 0x8, UPT ;  /* 0x000000080600788c */ /* 0x000fe4000bf06070 */
[----:B------:R-:W-:-:S04]  /*0600*/  ULOP3.LUT UR7, UR9, 0x7, URZ, 0xc0, !UPT ;  /* 0x0000000709077892 */ /* 0x000fc8000f8ec0ff */
[----:B------:R-:W-:-:S03]  /*0610*/  UISETP.NE.AND UP1, UPT, UR7, URZ, UPT ;  /* 0x000000ff0700728c */ /* 0x000fc6000bf25270 */
[----:B------:R-:W-:Y:S08]  /*0620*/  BRA.U !UP0, `(.L_x_59) ;  /* 0x0000000108a07547 */ /* 0x000ff0000b800000 */
[----:B-1----:R-:W0:Y:S02]  /*0630*/  LDC R21, c[0x0][0x398] ;  /* 0x0000e600ff157b82 */ /* 0x002e240000000800 */
[----:B0-----:R-:W-:-:S04]  /*0640*/  IMAD R5, R2, R21, RZ ;  /* 0x0000001502057224 */ /* 0x001fc800078e02ff */
        /* <DEDUP_REMOVED lines=16> */
[----:B------:R-:W0:Y:S01]  /*0750*/  S2UR UR5, SR_CgaCtaId ;  /* 0x00000000000579c3 */ /* 0x000e220000008800 */
[----:B------:R-:W-:Y:S01]  /*0760*/  UMOV UR4, 0x400 ;  /* 0x0000040000047882 */ /* 0x000fe20000000000 */
[----:B------:R-:W-:Y:S01]  /*0770*/  IMAD R22, R2, UR9, R3 ;  /* 0x0000000902167c24 */ /* 0x000fe2000f8e0203 */
[----:B------:R-:W-:Y:S01]  /*0780*/  MOV R24, UR9 ;  /* 0x0000000900187c02 */ /* 0x000fe20008000f00 */
[----:B0-----:R-:W-:-:S06]  /*0790*/  ULEA UR4, UR5, UR4, 0x18 ;  /* 0x0000000405047291 */ /* 0x001fcc000f8ec0ff */
[----:B------:R-:W-:-:S05]  /*07a0*/  LEA R23, R22, UR4, 0x3 ;  /* 0x0000000416177c11 */ /* 0x000fca000f8e18ff */
[----:B------:R-:W-:-:S05]  /*07b0*/  IMAD R25, R24, 0x8, R23 ;  /* 0x0000000818197824 */ /* 0x000fca00078e0217 */
[----:B------:R-:W-:-:S04]  /*07c0*/  LEA R27, R24, R25, 0x3 ;  /* 0x00000019181b7211 */ /* 0x000fc800078e18ff */
[----:B------:R-:W-:-:S04]  /*07d0*/  LEA R29, R24, R27, 0x3 ;  /* 0x0000001b181d7211 */ /* 0x000fc800078e18ff */
[----:B------:R-:W-:-:S05]  /*07e0*/  LEA R31, R24, R29, 0x3 ;  /* 0x0000001d181f7211 */ /* 0x000fca00078e18ff */
[----:B------:R-:W-:-:S05]  /*07f0*/  IMAD R33, R24, 0x8, R31 ;  /* 0x0000000818217824 */ /* 0x000fca00078e021f */
[----:B------:R-:W-:-:S04]  /*0800*/  LEA R35, R24, R33, 0x3 ;  /* 0x0000002118237211 */ /* 0x000fc800078e18ff */
[----:B------:R-:W-:Y:S02]  /*0810*/  LEA R37, R24, R35, 0x3 ;  /* 0x0000002318257211 */ /* 0x000fe400078e18ff */
[----:B------:R-:W-:Y:S01]  /*0820*/  IADD3 R2, PT, PT, R2, 0x8, RZ ;  /* 0x0000000802027810 */ /* 0x000fe20007ffe0ff */
[----:B--2---:R0:W-:Y:S04]  /*0830*/  STS.64 [R23], R4 ;  /* 0x0000000417007388 */ /* 0x0041e80000000a00 */
[----:B---3--:R0:W-:Y:S04]  /*0840*/  STS.64 [R25], R6 ;  /* 0x0000000619007388 */ /* 0x0081e80000000a00 */
[----:B----4-:R0:W-:Y:S04]  /*0850*/  STS.64 [R27], R8 ;  /* 0x000000081b007388 */ /* 0x0101e80000000a00 */
[----:B-----5:R0:W-:Y:S04]  /*0860*/  STS.64 [R29], R10 ;  /* 0x0000000a1d007388 */ /* 0x0201e80000000a00 */
[----:B------:R0:W-:Y:S04]  /*0870*/  STS.64 [R31], R14 ;  /* 0x0000000e1f007388 */ /* 0x0001e80000000a00 */
[----:B------:R0:W-:Y:S04]  /*0880*/  STS.64 [R33], R16 ;  /* 0x0000001021007388 */ /* 0x0001e80000000a00 */
[----:B------:R0:W-:Y:S04]  /*0890*/  STS.64 [R35], R18 ;  /* 0x0000001223007388 */ /* 0x0001e80000000a00 */
[----:B------:R0:W-:Y:S02]  /*08a0*/  STS.64 [R37], R20 ;  /* 0x0000001425007388 */ /* 0x0001e40000000a00 */
.L_x_59:
[----:B------:R-:W-:Y:S05]  /*08b0*/  BRA.U !UP1, `(.L_x_56) ;  /* 0x0000000109b07547 */ /* 0x000fea000b800000 */
[----:B------:R-:W-:Y:S02]  /*08c0*/  UISETP.GE.U32.AND UP0, UPT, UR7, 0x4, UPT ;  /* 0x000000040700788c */ /* 0x000fe4000bf06070 */
[----:B------:R-:W-:-:S04]  /*08d0*/  ULOP3.LUT UR6, UR9, 0x3, URZ, 0xc0, !UPT ;  /* 0x0000000309067892 */ /* 0x000fc8000f8ec0ff */
[----:B------:R-:W-:-:S03]  /*08e0*/  UISETP.NE.AND UP1, UPT, UR6, URZ, UPT ;  /* 0x000000ff0600728c */ /* 0x000fc6000bf25270 */
[----:B------:R-:W-:Y:S08]  /*08f0*/  BRA.U !UP0, `(.L_x_60) ;  /* 0x0000000108607547 */ /* 0x000ff0000b800000 */
[----:B01----:R-:W0:Y:S02]  /*0900*/  LDC R11, c[0x0][0x398] ;  /* 0x0000e600ff0b7b82 */ /* 0x003e240000000800 */
[----:B0-----:R-:W-:-:S04]  /*0910*/  IMAD R5, R2, R11, RZ ;  /* 0x0000000b02057224 */ /* 0x001fc800078e02ff */
[----:B------:R-:W-:-:S04]  /*0920*/  IMAD.WIDE R4, R5, 0x8, R12 ;  /* 0x0000000805047825 */ /* 0x000fc800078e020c */
[C---:B------:R-:W-:Y:S02]  /*0930*/  IMAD.WIDE R6, R11.reuse, 0x8, R4 ;  /* 0x000000080b067825 */ /* 0x040fe400078e0204 */
[----:B------:R-:W2:Y:S02]  /*0940*/  LDG.E.64 R4, desc[UR12][R4.64] ;  /* 0x0000000c04047981 */ /* 0x000ea4000c1e1b00 */
[C---:B------:R-:W-:Y:S02]  /*0950*/  IMAD.WIDE R8, R11.reuse, 0x8, R6 ;  /* 0x000000080b087825 */ /* 0x040fe400078e0206 */
[----:B------:R-:W3:Y:S02]  /*0960*/  LDG.E.64 R6, desc[UR12][R6.64] ;  /* 0x0000000c06067981 */ /* 0x000ee4000c1e1b00 */
[----:B------:R-:W-:Y:S02]  /*0970*/  IMAD.WIDE R10, R11, 0x8, R8 ;  /* 0x000000080b0a7825 */ /* 0x000fe400078e0208 */
[----:B------:R-:W4:Y:S04]  /*0980*/  LDG.E.64 R8, desc[UR12][R8.64] ;  /* 0x0000000c08087981 */ /* 0x000f28000c1e1b00 */
[----:B------:R-:W5:Y:S01]  /*0990*/  LDG.E.64 R10, desc[UR12][R10.64] ;  /* 0x0000000c0a0a7981 */ /* 0x000f62000c1e1b00 */
[----:B------:R-:W0:Y:S01]  /*09a0*/  S2UR UR5, SR_CgaCtaId ;  /* 0x00000000000579c3 */ /* 0x000e220000008800 */
[----:B------:R-:W-:Y:S01]  /*09b0*/  UMOV UR4, 0x400 ;  /* 0x0000040000047882 */ /* 0x000fe20000000000 */
[----:B------:R-:W-:-:S02]  /*09c0*/  IMAD R14, R2, UR9, R3 ;  /* 0x00000009020e7c24 */ /* 0x000fc4000f8e0203 */
[----:B------:R-:W-:Y:S01]  /*09d0*/  IMAD.U32 R16, RZ, RZ, UR9 ;  /* 0x00000009ff107e24 */ /* 0x000fe2000f8e00ff */
[----:B0-----:R-:W-:-:S06]  /*09e0*/  ULEA UR4, UR5, UR4, 0x18 ;  /* 0x0000000405047291 */ /* 0x001fcc000f8ec0ff */
[----:B------:R-:W-:-:S04]  /*09f0*/  LEA R15, R14, UR4, 0x3 ;  /* 0x000000040e0f7c11 */ /* 0x000fc8000f8e18ff */
[----:B------:R-:W-:-:S04]  /*0a00*/  LEA R17, R16, R15, 0x3 ;  /* 0x0000000f10117211 */ /* 0x000fc800078e18ff */
[----:B------:R-:W-:-:S04]  /*0a10*/  LEA R19, R16, R17, 0x3 ;  /* 0x0000001110137211 */ /* 0x000fc800078e18ff */
[----:B------:R-:W-:Y:S01]  /*0a20*/  LEA R21, R16, R19, 0x3 ;  /* 0x0000001310157211 */ /* 0x000fe200078e18ff */
[----:B------:R-:W-:Y:S01]  /*0a30*/  VIADD R2, R2, 0x4 ;  /* 0x0000000402027836 */ /* 0x000fe20000000000 */
[----:B--2---:R2:W-:Y:S04]  /*0a40*/  STS.64 [R15], R4 ;  /* 0x000000040f007388 */ /* 0x0045e80000000a00 */
[----:B---3--:R2:W-:Y:S04]  /*0a50*/  STS.64 [R17], R6 ;  /* 0x0000000611007388 */ /* 0x0085e80000000a00 */
[----:B----4-:R2:W-:Y:S04]  /*0a60*/  STS.64 [R19], R8 ;  /* 0x0000000813007388 */ /* 0x0105e80000000a00 */
[----:B-----5:R2:W-:Y:S02]  /*0a70*/  STS.64 [R21], R10 ;  /* 0x0000000a15007388 */ /* 0x0205e40000000a00 */
.L_x_60:
[----:B------:R-:W-:Y:S05]  /*0a80*/  BRA.U !UP1, `(.L_x_56) ;  /* 0x00000001093c7547 */ /* 0x000fea000b800000 */
[----:B------:R-:W3:Y:S01]  /*0a90*/  S2UR UR5, SR_CgaCtaId ;  /* 0x00000000000579c3 */ /* 0x000ee20000008800 */
[----:B------:R-:W-:Y:S01]  /*0aa0*/  UMOV UR4, 0x400 ;  /* 0x0000040000047882 */ /* 0x000fe20000000000 */
[----:B------:R-:W4:Y:S01]  /*0ab0*/  LDCU UR7, c[0x0][0x398] ;  /* 0x00007300ff0777ac */ /* 0x000f220008000800 */
[----:B---3--:R-:W-:-:S03]  /*0ac0*/  ULEA UR5, UR5, UR4, 0x18 ;  /* 0x0000000405057291 */ /* 0x008fc6000f8ec0ff */
[----:B----4-:R-:W-:-:S09]  /*0ad0*/  UMOV UR4, URZ ;  /* 0x000000ff00047c82 */ /* 0x010fd20008000000 */
.L_x_61:
[----:B0123--:R-:W-:-:S04]  /*0ae0*/  IMAD R5, R2, UR7, RZ ;  /* 0x0000000702057c24 */ /* 0x00ffc8000f8e02ff */
[----:B------:R-:W-:-:S06]  /*0af0*/  IMAD.WIDE R4, R5, 0x8, R12 ;  /* 0x0000000805047825 */ /* 0x000fcc00078e020c */
[----:B------:R-:W2:Y:S01]  /*0b00*/  LDG.E.64 R4, desc[UR12][R4.64] ;  /* 0x0000000c04047981 */ /* 0x000ea2000c1e1b00 */
[C---:B------:R-:W-:Y:S01]  /*0b10*/  IMAD R6, R2.reuse, UR9, R3 ;  /* 0x0000000902067c24 */ /* 0x040fe2000f8e0203 */
[----:B------:R-:W-:Y:S01]  /*0b20*/  UIADD3 UR4, UPT, UPT, UR4, 0x1, URZ ;  /* 0x0000000104047890 */ /* 0x000fe2000fffe0ff */
[----:B------:R-:W-:-:S03]  /*0b30*/  IADD3 R2, PT, PT, R2, 0x1, RZ ;  /* 0x0000000102027810 */ /* 0x000fc60007ffe0ff */
[----:B------:R-:W-:Y:S01]  /*0b40*/  LEA R7, R6, UR5, 0x3 ;  /* 0x0000000506077c11 */ /* 0x000fe2000f8e18ff */
[----:B------:R-:W-:-:S04]  /*0b50*/  UISETP.NE.AND UP0, UPT, UR4, UR6, UPT ;  /* 0x000000060400728c */ /* 0x000fc8000bf05270 */
[----:B--2---:R3:W-:Y:S05]  /*0b60*/  STS.64 [R7], R4 ;  /* 0x0000000407007388 */ /* 0x0047ea0000000a00 */
[----:B------:R-:W-:Y:S05]  /*0b70*/  BRA.U UP0, `(.L_x_61) ;  /* 0xfffffffd00d87547 */ /* 0x000fea000b83ffff */
.L_x_56:
[----:B------:R-:W4:Y:S01]  /*0b80*/  LDCU UR4, c[0x0][0x388] ;  /* 0x00007100ff0477ac */ /* 0x000f220008000800 */
[----:B-1----:R-:W-:Y:S01]  /*0b90*/  CS2R R50, SRZ ;  /* 0x0000000000327805 */ /* 0x002fe2000001ff00 */
[----:B----4-:R-:W-:-:S09]  /*0ba0*/  UISETP.GE.AND UP0, UPT, UR4, 0x1, UPT ;  /* 0x000000010400788c */ /* 0x010fd2000bf06270 */
[----:B------:R-:W-:Y:S05]  /*0bb0*/  BRA.U !UP0, `(.L_x_62) ;  /* 0x0000000d082c7547 */ /* 0x000fea000b800000 */
[----:B------:R-:W1:Y:S01]  /*0bc0*/  S2UR UR5, SR_CgaCtaId ;  /* 0x00000000000579c3 */ /* 0x000e620000008800 */
[----:B------:R-:W-:Y:S01]  /*0bd0*/  UMOV UR4, 0x400 ;  /* 0x0000040000047882 */ /* 0x000fe20000000000 */
[----:B------:R-:W-:Y:S01]  /*0be0*/  MOV R52, UR9 ;  /* 0x0000000900347c02 */ /* 0x000fe20008000f00 */
[----:B------:R-:W4:Y:S01]  /*0bf0*/  LDCU UR8, c[0x0][0x398] ;  /* 0x00007300ff0877ac */ /* 0x000f220008000800 */
[----:B------:R-:W-:Y:S01]  /*0c00*/  CS2R R50, SRZ ;  /* 0x0000000000327805 */ /* 0x000fe2000001ff00 */
[----:B------:R-:W-:Y:S02]  /*0c10*/  ULOP3.LUT UR15, UR9, 0x7, URZ, 0xc0, !UPT ;  /* 0x00000007090f7892 */ /* 0x000fe4000f8ec0ff */
[----:B------:R-:W-:Y:S02]  /*0c20*/  ULOP3.LUT UR16, UR9, 0x3, URZ, 0xc0, !UPT ;  /* 0x0000000309107892 */ /* 0x000fe4000f8ec0ff */
[----:B------:R-:W-:Y:S01]  /*0c30*/  ULOP3.LUT UR10, UR9, 0x7ffffff8, URZ, 0xc0, !UPT ;  /* 0x7ffffff8090a7892 */ /* 0x000fe2000f8ec0ff */
[----:B------:R-:W0:Y:S01]  /*0c40*/  LDCU.64 UR6, c[0x0][0x3a0] ;  /* 0x00007400ff0677ac */ /* 0x000e220008000a00 */
[----:B------:R-:W-:-:S02]  /*0c50*/  UISETP.GE.U32.AND UP0, UPT, UR11, 0x7, UPT ;  /* 0x000000070b00788c */ /* 0x000fc4000bf06070 */
[----:B-1----:R-:W-:Y:S02]  /*0c60*/  ULEA UR5, UR5, UR4, 0x18 ;  /* 0x0000000405057291 */ /* 0x002fe4000f8ec0ff */
[----:B------:R-:W-:Y:S02]  /*0c70*/  UIMAD UR4, UR9, UR9, URZ ;  /* 0x00000009090472a4 */ /* 0x000fe4000f8e02ff */
[----:B----4-:R-:W-:Y:S02]  /*0c80*/  UIMAD UR9, UR9, UR8, URZ ;  /* 0x00000008090972a4 */ /* 0x010fe4000f8e02ff */
[----:B------:R-:W-:Y:S01]  /*0c90*/  LEA R3, R3, UR5, 0x3 ;  /* 0x0000000503037c11 */ /* 0x000fe2000f8e18ff */
[----:B------:R-:W-:-:S03]  /*0ca0*/  ULEA UR8, UR4, UR5, 0x3 ;  /* 0x0000000504087291 */ /* 0x000fc6000f8e18ff */
[----:B0-23--:R-:W-:Y:S01]  /*0cb0*/  LEA R4, R52, R3, 0x3 ;  /* 0x0000000334047211 */ /* 0x00dfe200078e18ff */
[----:B------:R-:W-:-:S04]  /*0cc0*/  UMOV UR4, URZ ;  /* 0x000000ff00047c82 */ /* 0x000fc80008000000 */
        /* <DEDUP_REMOVED lines=11> */
[----:B------:R-:W-:-:S04]  /*0d80*/  LEA R61, R52, R59, 0x3 ;  /* 0x0000003b343d7211 */ /* 0x000fc800078e18ff */
[----:B------:R-:W-:-:S07]  /*0d90*/  LEA R52, R52, R61, 0x3 ;  /* 0x0000003d34347211 */ /* 0x000fce00078e18ff */
.L_x_69:
[----:B------:R-:W0:Y:S01]  /*0da0*/  S2R R49, SR_TID.X ;  /* 0x0000000000317919 */ /* 0x000e220000002100 */
[----:B------:R-:W-:Y:S01]  /*0db0*/  IMAD.MOV.U32 R46, RZ, RZ, 0x8 ;  /* 0x00000008ff2e7424 */ /* 0x000fe200078e00ff */
[----:B-1----:R-:W1:Y:S03]  /*0dc0*/  LDCU.64 UR18, c[0x0][0x388] ;  /* 0x00007100ff1277ac */ /* 0x002e660008000a00 */
[C---:B0-----:R-:W-:Y:S01]  /*0dd0*/  IMAD.WIDE.U32 R46, R49.reuse, R46, UR6 ;  /* 0x00000006312e7e25 */ /* 0x041fe2000f8e002e */
[----:B------:R-:W-:Y:S06]  /*0de0*/  BAR.SYNC.DEFER_BLOCKING 0x0 ;  /* 0x0000000000007b1d */ /* 0x000fec0000010000 */
[----:B------:R-:W2:Y:S01]  /*0df0*/  LDG.E.64 R46, desc[UR12][R46.64] ;  /* 0x0000000c2e2e7981 */ /* 0x000ea2000c1e1b00 */
[----:B------:R-:W-:Y:S01]  /*0e00*/  LEA R49, R49, UR8, 0x3 ;  /* 0x0000000831317c11 */ /* 0x000fe2000f8e18ff */
[----:B-1----:R-:W-:-:S02]  /*0e10*/  UIADD3 UR4, UPT, UPT, UR4, UR19, URZ ;  /* 0x0000001304047290 */ /* 0x002fc4000fffe0ff */
[----:B------:R-:W-:Y:S02]  /*0e20*/  UISETP.GE.AND UP2, UPT, UR19, 0x1, UPT ;  /* 0x000000011300788c */ /* 0x000fe4000bf46270 */
[----:B------:R-:W-:Y:S01]  /*0e30*/  UISETP.GE.AND UP1, UPT, UR4, UR18, UPT ;  /* 0x000000120400728c */ /* 0x000fe2000bf26270 */
[----:B--2---:R0:W-:Y:S01]  /*0e40*/  STS.64 [R49], R46 ;  /* 0x0000002e31007388 */ /* 0x0041e20000000a00 */
[----:B------:R-:W-:Y:S07]  /*0e50*/  BAR.SYNC.DEFER_BLOCKING 0x0 ;  /* 0x0000000000007b1d */ /* 0x000fee0000010000 */
[----:B------:R-:W-:Y:S05]  /*0e60*/  BRA.U UP1, `(.L_x_63) ;  /* 0x0000000101887547 */ /* 0x000fea000b800000 */
[----:B------:R-:W1:Y:S01]  /*0e70*/  LDC R45, c[0x0][0x398] ;  /* 0x0000e600ff2d7b82 */ /* 0x000e620000000800 */
[----:B------:R-:W-:-:S05]  /*0e80*/  MOV R15, UR9 ;  /* 0x00000009000f7c02 */ /* 0x000fca0008000f00 */
[----:B------:R-:W-:-:S05]  /*0e90*/  IMAD.WIDE R12, R15, 0x8, R12 ;  /* 0x000000080f0c7825 */ /* 0x000fca00078e020c */
[----:B------:R2:W5:Y:S01]  /*0ea0*/  LDG.E.64 R14, desc[UR12][R12.64] ;  /* 0x0000000c0c0e7981 */ /* 0x000562000c1e1b00 */
[----:B-1----:R-:W-:-:S04]  /*0eb0*/  IMAD.WIDE R16, R45, 0x8, R12 ;  /* 0x000000082d107825 */ /* 0x002fc800078e020c */
[C---:B------:R-:W-:Y:S02]  /*0ec0*/  IMAD.WIDE R18, R45.reuse, 0x8, R16 ;  /* 0x000000082d127825 */ /* 0x040fe400078e0210 */
        /* <DEDUP_REMOVED lines=25> */
[----:B------:R-:W-:Y:S02]  /*1060*/  IMAD.WIDE R44, R45, 0x8, R42 ;  /* 0x000000082d2c7825 */ /* 0x000fe400078e022a */
[----:B------:R-:W5:Y:S04]  /*1070*/  LDG.E.64 R42, desc[UR12][R42.64] ;  /* 0x0000000c2a2a7981 */ /* 0x000f68000c1e1b00 */
[----:B--2---:R-:W5:Y:S02]  /*1080*/  LDG.E.64 R44, desc[UR12][R44.64] ;  /* 0x0000000c2c2c7981 */ /* 0x004f64000c1e1b00 */
.L_x_63:
[----:B------:R-:W-:Y:S05]  /*1090*/  BRA.U !UP2, `(.L_x_64) ;  /* 0x000000050aa07547 */ /* 0x000fea000b800000 */
[----:B------:R-:W-:Y:S01]  /*10a0*/  UMOV UR5, URZ ;  /* 0x000000ff00057c82 */ /* 0x000fe20008000000 */
[----:B------:R-:W-:Y:S05]  /*10b0*/  BRA.U !UP0, `(.L_x_65) ;  /* 0x0000000108c07547 */ /* 0x000fea000b800000 */
[----:B------:R-:W-:Y:S01]  /*10c0*/  MOV R2, R3 ;  /* 0x0000000300027202 */ /* 0x000fe20000000f00 */
[----:B------:R-:W-:Y:S02]  /*10d0*/  UIADD3 UR11, UPT, UPT, -UR10, URZ, URZ ;  /* 0x000000ff0a0b7290 */ /* 0x000fe4000fffe1ff */
[----:B------:R-:W-:-:S12]  /*10e0*/  UIADD3 UR5, UPT, UPT, UR8, 0x20, URZ ;  /* 0x0000002008057890 */ /* 0x000fd8000fffe0ff */
.L_x_66:
[----:B0-----:R-:W-:Y:S01]  /*10f0*/  LDS.64 R46, [R2] ;  /* 0x00000000022e7984 */ /* 0x001fe20000000a00 */
[----:B------:R-:W-:-:S03]  /*1100*/  UIADD3 UR11, UPT, UPT, UR11, 0x8, URZ ;  /* 0x000000080b0b7890 */ /* 0x000fc6000fffe0ff */
[----:B------:R-:W0:Y:S01]  /*1110*/  LDS.64 R48, [UR5+-0x20] ;  /* 0xffffe005ff307984 */ /* 0x000e220008000a00 */
[----:B------:R-:W-:Y:S01]  /*1120*/  UISETP.NE.AND UP2, UPT, UR11, URZ, UPT ;  /* 0x000000ff0b00728c */ /* 0x000fe2000bf45270 */
[----:B0-----:R-:W-:Y:S01]  /*1130*/  DFMA R48, R46, R48, R50 ;  /* 0x000000302e30722b */ /* 0x001fe20000000032 */
[----:B------:R-:W-:Y:S01]  /*1140*/  MOV R47, UR19 ;  /* 0x00000013002f7c02 */ /* 0x000fe20008000f00 */
[----:B------:R-:W-:Y:S03]  /*1150*/  LDS.64 R50, [UR5+-0x18] ;  /* 0xffffe805ff327984 */ /* 0x000fe60008000a00 */
[----:B------:R-:W-:-:S05]  /*1160*/  LEA R54, R47, R2, 0x3 ;  /* 0x000000022f367211 */ /* 0x000fca00078e18ff */
[----:B------:R-:W0:Y:S02]  /*1170*/  LDS.64 R46, [R54] ;  /* 0x00000000362e7984 */ /* 0x000e240000000a00 */
[----:B0-----:R-:W-:Y:S01]  /*1180*/  DFMA R50, R46, R50, R48 ;  /* 0x000000322e32722b */ /* 0x001fe20000000030 */
[----:B------:R-:W-:Y:S01]  /*1190*/  IMAD.U32 R47, RZ, RZ, UR19 ;  /* 0x00000013ff2f7e24 */ /* 0x000fe2000f8e00ff */
[----:B------:R-:W-:Y:S04]  /*11a0*/  LDS.64 R48, [UR5+-0x10] ;  /* 0xfffff005ff307984 */ /* 0x000fe80008000a00 */
[----:B------:R-:W-:-:S05]  /*11b0*/  LEA R56, R47, R54, 0x3 ;  /* 0x000000362f387211 */ /* 0x000fca00078e18ff */
[----:B------:R-:W0:Y:S02]  /*11c0*/  LDS.64 R46, [R56] ;  /* 0x00000000382e7984 */ /* 0x000e240000000a00 */
[----:B0-----:R-:W-:Y:S01]  /*11d0*/  DFMA R48, R46, R48, R50 ;  /* 0x000000302e30722b */ /* 0x001fe20000000032 */
[----:B------:R-:W-:Y:S01]  /*11e0*/  MOV R47, UR19 ;  /* 0x00000013002f7c02 */ /* 0x000fe20008000f00 */
[----:B------:R-:W-:Y:S03]  /*11f0*/  LDS.64 R50, [UR5+-0x8] ;  /* 0xfffff805ff327984 */ /* 0x000fe60008000a00 */
[----:B------:R-:W-:-:S05]  /*1200*/  LEA R58, R47, R56, 0x3 ;  /* 0x000000382f3a7211 */ /* 0x000fca00078e18ff */
[----:B------:R-:W0:Y:S02]  /*1210*/  LDS.64 R46, [R58] ;  /* 0x000000003a2e7984 */ /* 0x000e240000000a00 */
[----:B0-----:R-:W-:Y:S01]  /*1220*/  DFMA R50, R46, R50, R48 ;  /* 0x000000322e32722b */ /* 0x001fe20000000030 */
[----:B------:R-:W-:Y:S01]  /*1230*/  MOV R47, UR19 ;  /* 0x00000013002f7c02 */ /* 0x000fe20008000f00 */
[----:B------:R-:W-:Y:S04]  /*1240*/  LDS.64 R48, [UR5] ;  /* 0x00000005ff307984 */ /* 0x000fe80008000a00 */
[----:B------:R-:W-:-:S05]  /*1250*/  IMAD R54, R47, 0x8, R58 ;  /* 0x000000082f367824 */ /* 0x000fca00078e023a */
[----:B------:R-:W0:Y:S02]  /*1260*/  LDS.64 R46, [R54] ;  /* 0x00000000362e7984 */ /* 0x000e240000000a00 */
[----:B0-----:R-:W-:Y:S01]  /*1270*/  DFMA R48, R46, R48, R50 ;  /* 0x000000302e30722b */ /* 0x001fe20000000032 */
[----:B------:R-:W-:Y:S01]  /*1280*/  MOV R47, UR19 ;  /* 0x00000013002f7c02 */ /* 0x000fe20008000f00 */
[----:B------:R-:W-:Y:S03]  /*1290*/  LDS.64 R50, [UR5+0x8] ;  /* 0x00000805ff327984 */ /* 0x000fe60008000a00 */
[----:B------:R-:W-:-:S05]  /*12a0*/  LEA R56, R47, R54, 0x3 ;  /* 0x000000362f387211 */ /* 0x000fca00078e18ff */
[----:B------:R-:W0:Y:S02]  /*12b0*/  LDS.64 R46, [R56] ;  /* 0x00000000382e7984 */ /* 0x000e240000000a00 */
[----:B0-----:R-:W-:Y:S01]  /*12c0*/  DFMA R50, R46, R50, R48 ;  /* 0x000000322e32722b */ /* 0x001fe20000000030 */
[----:B------:R-:W-:-:S04]  /*12d0*/  MOV R47, UR19 ;  /* 0x00000013002f7c02 */ /* 0x000fc80008000f00 */
[----:B------:R-:W-:Y:S02]  /*12e0*/  LEA R58, R47, R56, 0x3 ;  /* 0x000000382f3a7211 */ /* 0x000fe400078e18ff */
[----:B------:R-:W-:Y:S04]  /*12f0*/  LDS.64 R46, [UR5+0x10] ;  /* 0x00001005ff2e7984 */ /* 0x000fe80008000a00 */
[----:B------:R-:W0:Y:S02]  /*1300*/  LDS.64 R48, [R58] ;  /* 0x000000003a307984 */ /* 0x000e240000000a00 */
[----:B0-----:R-:W-:Y:S01]  /*1310*/  DFMA R46, R48, R46, R50 ;  /* 0x0000002e302e722b */ /* 0x001fe20000000032 */
[----:B------:R-:W-:Y:S01]  /*1320*/  IMAD.U32 R49, RZ, RZ, UR19 ;  /* 0x00000013ff317e24 */ /* 0x000fe2000f8e00ff */
[----:B------:R-:W-:Y:S01]  /*1330*/  LDS.64 R50, [UR5+0x18] ;  /* 0x00001805ff327984 */ /* 0x000fe20008000a00 */
[----:B------:R-:W-:-:S03]  /*1340*/  UIADD3 UR5, UPT, UPT, UR5, 0x40, URZ ;  /* 0x0000004005057890 */ /* 0x000fc6000fffe0ff */
[----:B------:R-:W-:-:S06]  /*1350*/  LEA R48, R49, R58, 0x3 ;  /* 0x0000003a31307211 */ /* 0x000fcc00078e18ff */
[----:B------:R-:W0:Y:S02]  /*1360*/  LDS.64 R48, [R48] ;  /* 0x0000000030307984 */ /* 0x000e240000000a00 */
[----:B0-----:R-:W-:Y:S01]  /*1370*/  DFMA R50, R48, R50, R46 ;  /* 0x000000323032722b */ /* 0x001fe2000000002e */
[----:B------:R-:W-:-:S04]  /*1380*/  MOV R47, UR19 ;  /* 0x00000013002f7c02 */ /* 0x000fc80008000f00 */
[----:B------:R-:W-:Y:S01]  /*1390*/  LEA R2, R47, R2, 0x6 ;  /* 0x000000022f027211 */ /* 0x000fe200078e30ff */
[----:B------:R-:W-:Y:S06]  /*13a0*/  BRA.U UP2, `(.L_x_66) ;  /* 0xfffffffd02507547 */ /* 0x000fec000b83ffff */
[----:B------:R-:W-:-:S05]  /*13b0*/  UMOV UR5, UR10 ;  /* 0x0000000a00057c82 */ /* 0x000fca0008000000 */
.L_x_65:
[----:B------:R-:W-:-:S09]  /*13c0*/  UISETP.NE.AND UP2, UPT, UR15, URZ, UPT ;  /* 0x000000ff0f00728c */ /* 0x000fd2000bf45270 */
[----:B------:R-:W-:Y:S05]  /*13d0*/  BRA.U !UP2, `(.L_x_64) ;  /* 0x000000010ad07547 */ /* 0x000fea000b800000 */
[----:B------:R-:W-:Y:S02]  /*13e0*/  UIADD3 UR11, UPT, UPT, UR15, -0x1, URZ ;  /* 0xffffffff0f0b7890 */ /* 0x000fe4000fffe0ff */
[----:B------:R-:W-:Y:S02]  /*13f0*/  UISETP.NE.AND UP3, UPT, UR16, URZ, UPT ;  /* 0x000000ff1000728c */ /* 0x000fe4000bf65270 */
[----:B------:R-:W-:-:S09]  /*1400*/  UISETP.GE.U32.AND UP2, UPT, UR11, 0x3, UPT ;  /* 0x000000030b00788c */ /* 0x000fd2000bf46070 */
[----:B------:R-:W-:Y:S05]  /*1410*/  BRA.U !UP2, `(.L_x_67) ;  /* 0x000000010a5c7547 */ /* 0x000fea000b800000 */
[----:B------:R-:W-:Y:S02]  /*1420*/  UIMAD UR11, UR5, UR19, URZ ;  /* 0x00000013050b72a4 */ /* 0x000fe4000f8e02ff */
[----:B------:R-:W-:Y:S02]  /*1430*/  ULEA UR14, UR5, UR8, 0x3 ;  /* 0x00000008050e7291 */ /* 0x000fe4000f8e18ff */
[----:B------:R-:W-:Y:S02]  /*1440*/  UIADD3 UR5, UPT, UPT, UR5, 0x4, URZ ;  /* 0x0000000405057890 */ /* 0x000fe4000fffe0ff */
[----:B------:R-:W-:-:S05]  /*1450*/  MOV R2, UR11 ;  /* 0x0000000b00027c02 */ /* 0x000fca0008000f00 */
[----:B------:R-:W-:Y:S01]  /*1460*/  IMAD R2, R2, 0x8, R3 ;  /* 0x0000000802027824 */ /* 0x000fe200078e0203 */
[----:B0-----:R-:W-:Y:S04]  /*1470*/  LDS.64 R48, [UR14] ;  /* 0x0000000eff307984 */ /* 0x001fe80008000a00 */
[----:B------:R-:W0:Y:S02]  /*1480*/  LDS.64 R46, [R2] ;  /* 0x00000000022e7984 */ /* 0x000e240000000a00 */
[----:B0-----:R-:W-:Y:S01]  /*1490*/  DFMA R48, R46, R48, R50 ;  /* 0x000000302e30722b */ /* 0x001fe20000000032 */
[----:B------:R-:W-:Y:S01]  /*14a0*/  MOV R47, UR19 ;  /* 0x00000013002f7c02 */ /* 0x000fe20008000f00 */
[----:B------:R-:W-:Y:S03]  /*14b0*/  LDS.64 R50, [UR14+0x8] ;  /* 0x0000080eff327984 */ /* 0x000fe60008000a00 */
[----:B------:R-:W-:-:S05]  /*14c0*/  LEA R54, R47, R2, 0x3 ;  /* 0x000000022f367211 */ /* 0x000fca00078e18ff */
[----:B------:R-:W0:Y:S02]  /*14d0*/  LDS.64 R46, [R54] ;  /* 0x00000000362e7984 */ /* 0x000e240000000a00 */
[----:B0-----:R-:W-:Y:S01]  /*14e0*/  DFMA R50, R46, R50, R48 ;  /* 0x000000322e32722b */ /* 0x001fe20000000030 */
[----:B------:R-:W-:Y:S01]  /*14f0*/  MOV R47, UR19 ;  /* 0x00000013002f7c02 */ /* 0x000fe20008000f00 */
[----:B------:R-:W-:Y:S03]  /*1500*/  LDS.64 R48, [UR14+0x10] ;  /* 0x0000100eff307984 */ /* 0x000fe60008000a00 */
[----:B------:R-:W-:-:S05]  /*1510*/  LEA R56, R47, R54, 0x3 ;  /* 0x000000362f387211 */ /* 0x000fca00078e18ff */
[----:B------:R-:W0:Y:S02]  /*1520*/  LDS.64 R46, [R56] ;  /* 0x00000000382e7984 */ /* 0x000e240000000a00 */
[----:B0-----:R-:W-:Y:S01]  /*1530*/  DFMA R48, R46, R48, R50 ;  /* 0x000000302e30722b */ /* 0x001fe20000000032 */
[----:B------:R-:W-:Y:S01]  /*1540*/  IMAD.U32 R47, RZ, RZ, UR19 ;  /* 0x00000013ff2f7e24 */ /* 0x000fe2000f8e00ff */
[----:B------:R-:W-:Y:S04]  /*1550*/  LDS.64 R50, [UR14+0x18] ;  /* 0x0000180eff327984 */ /* 0x000fe80008000a00 */
[----:B------:R-:W-:-:S06]  /*1560*/  LEA R46, R47, R56, 0x3 ;  /* 0x000000382f2e7211 */ /* 0x000fcc00078e18ff */
[----:B------:R-:W0:Y:S02]  /*1570*/  LDS.64 R46, [R46] ;  /* 0x000000002e2e7984 */ /* 0x000e240000000a00 */
[----:B0-----:R-:W-:-:S11]  /*1580*/  DFMA R50, R46, R50, R48 ;  /* 0x000000322e32722b */ /* 0x001fd60000000030 */
.L_x_67:
[----:B------:R-:W-:Y:S05]  /*1590*/  BRA.U !UP3, `(.L_x_64) ;  /* 0x000000010b607547 */ /* 0x000fea000b800000 */
[----:B------:R-:W-:Y:S02]  /*15a0*/  UISETP.NE.AND UP2, UPT, UR16, 0x1, UPT ;  /* 0x000000011000788c */ /* 0x000fe4000bf45270 */
[----:B------:R-:W-:-:S06]  /*15b0*/  ULOP3.LUT UP3, URZ, UR19, 0x1, URZ, 0xc0, !UPT ;  /* 0x0000000113ff7892 */ /* 0x000fcc000f86c0ff */
[----:B------:R-:W-:Y:S01]  /*15c0*/  PLOP3.LUT P0, PT, PT, PT, UP3, 0x80, 0x8 ;  /* 0x000000000008781c */ /* 0x000fe20003f0f038 */
[----:B------:R-:W-:-:S12]  /*15d0*/  BRA.U !UP2, `(.L_x_68) ;  /* 0x000000010a347547 */ /* 0x000fd8000b800000 */
[----:B------:R-:W-:Y:S02]  /*15e0*/  UIMAD UR11, UR5, UR19, URZ ;  /* 0x00000013050b72a4 */ /* 0x000fe4000f8e02ff */
[----:B------:R-:W-:Y:S02]  /*15f0*/  ULEA UR14, UR5, UR8, 0x3 ;  /* 0x00000008050e7291 */ /* 0x000fe4000f8e18ff */
[----:B------:R-:W-:Y:S02]  /*1600*/  UIADD3 UR5, UPT, UPT, UR5, 0x2, URZ ;  /* 0x0000000205057890 */ /* 0x000fe4000fffe0ff */
[----:B------:R-:W-:-:S04]  /*1610*/  MOV R2, UR11 ;  /* 0x0000000b00027c02 */ /* 0x000fc80008000f00 */
[----:B------:R-:W-:Y:S01]  /*1620*/  LEA R2, R2, R3, 0x3 ;  /* 0x0000000302027211 */ /* 0x000fe200078e18ff */
[----:B0-----:R-:W-:Y:S04]  /*1630*/  LDS.64 R48, [UR14] ;  /* 0x0000000eff307984 */ /* 0x001fe80008000a00 */
[----:B------:R-:W0:Y:S02]  /*1640*/  LDS.64 R46, [R2] ;  /* 0x00000000022e7984 */ /* 0x000e240000000a00 */
[----:B0-----:R-:W-:Y:S01]  /*1650*/  DFMA R48, R46, R48, R50 ;  /* 0x000000302e30722b */ /* 0x001fe20000000032 */
[----:B------:R-:W-:Y:S01]  /*1660*/  MOV R47, UR19 ;  /* 0x00000013002f7c02 */ /* 0x000fe20008000f00 */
[----:B------:R-:W-:Y:S04]  /*1670*/  LDS.64 R50, [UR14+0x8] ;  /* 0x0000080eff327984 */ /* 0x000fe80008000a00 */
[----:B------:R-:W-:-:S06]  /*1680*/  IMAD R46, R47, 0x8, R2 ;  /* 0x000000082f2e7824 */ /* 0x000fcc00078e0202 */
[----:B------:R-:W0:Y:S02]  /*1690*/  LDS.64 R46, [R46] ;  /* 0x000000002e2e7984 */ /* 0x000e240000000a00 */
[----:B0-----:R-:W-:-:S11]  /*16a0*/  DFMA R50, R46, R50, R48 ;  /* 0x000000322e32722b */ /* 0x001fd60000000030 */
.L_x_68:
[----:B------:R-:W-:Y:S02]  /*16b0*/  @UP3 UIMAD UR11, UR5, UR19, URZ ;  /* 0x00000013050b32a4 */ /* 0x000fe4000f8e02ff */
[----:B------:R-:W-:-:S04]  /*16c0*/  @UP3 ULEA UR5, UR5, UR8, 0x3 ;  /* 0x0000000805053291 */ /* 0x000fc8000f8e18ff */
[----:B------:R-:W-:-:S04]  /*16d0*/  MOV R48, UR11 ;  /* 0x0000000b00307c02 */ /* 0x000fc80008000f00 */
[----:B------:R-:W-:Y:S01]  /*16e0*/  @P0 LEA R48, R48, R3, 0x3 ;  /* 0x0000000330300211 */ /* 0x000fe200078e18ff */
[----:B0-----:R-:W-:Y:S05]  /*16f0*/  @P0 LDS.64 R46, [UR5] ;  /* 0x00000005ff2e0984 */ /* 0x001fea0008000a00 */
[----:B------:R-:W0:Y:S02]  /*1700*/  @P0 LDS.64 R48, [R48] ;  /* 0x0000000030300984 */ /* 0x000e240000000a00 */
[----:B0-----:R-:W-:-:S11]  /*1710*/  @P0 DFMA R50, R48, R46, R50 ;  /* 0x0000002e3032022b */ /* 0x001fd60000000032 */
.L_x_64:
[----:B------:R-:W-:Y:S05]  /*1720*/  BRA.U UP1, `(.L_x_62) ;  /* 0x0000000101507547 */ /* 0x000fea000b800000 */
[----:B-----5:R1:W-:Y:S01]  /*1730*/  STS.64 [R3], R14 ;  /* 0x0000000e03007388 */ /* 0x0203e20000000a00 */
[----:B0-----:R-:W-:Y:S01]  /*1740*/  MOV R47, UR19 ;  /* 0x00000013002f7c02 */ /* 0x001fe20008000f00 */
[----:B------:R-:W-:Y:S02]  /*1750*/  UIMAD.WIDE UR6, UR19, 0x8, UR6 ;  /* 0x00000008130678a5 */ /* 0x000fe4000f8e0206 */
[----:B------:R1:W-:Y:S01]  /*1760*/  STS.64 [R4], R16 ;  /* 0x0000001004007388 */ /* 0x0003e20000000a00 */
[----:B------:R-:W-:-:S03]  /*1770*/  LEA R47, R47, R52, 0x3 ;  /* 0x000000342f2f7211 */ /* 0x000fc600078e18ff */
        /* <DEDUP_REMOVED lines=14> */
[----:B------:R-:W-:Y:S05]  /*1860*/  BRA `(.L_x_69) ;  /* 0xfffffff4004c7947 */ /* 0x000fea000383ffff */
.L_x_62:
[----:B------:R-:W1:Y:S02]  /*1870*/  LDC.64 R2, c[0x0][0x3b0] ;  /* 0x0000ec00ff027b82 */ /* 0x000e640000000a00 */
[----:B-1----:R-:W-:-:S05]  /*1880*/  IMAD.WIDE R2, R0, 0x8, R2 ;  /* 0x0000000800027825 */ /* 0x002fca00078e0202 */
[----:B------:R-:W-:Y:S01]  /*1890*/  STG.E.64 desc[UR12][R2.64], R50 ;  /* 0x0000003202007986 */ /* 0x000fe2000c101b0c */
[----:B------:R-:W-:Y:S05]  /*18a0*/  EXIT ;  /* 0x000000000000794d */ /* 0x000fea0003800000 */
.L_x_70:
        /* <DEDUP_REMOVED lines=13> */
.L_x_102:


//--------------------- .text._Z13dgemm_kernel3iiiiPdiS_iS_i --------------------------
	.section	.text._Z13dgemm_kernel3iiiiPdiS_iS_i,"ax",@progbits
	.align	128
        .global         _Z13dgemm_kernel3iiiiPdiS_iS_i
        .type           _Z13dgemm_kernel3iiiiPdiS_iS_i,@function
        .size           _Z13dgemm_kernel3iiiiPdiS_iS_i,(.L_x_103 - _Z13dgemm_kernel3iiiiPdiS_iS_i)
        .other          _Z13dgemm_kernel3iiiiPdiS_iS_i,@"STO_CUDA_ENTRY STV_DEFAULT"
_Z13dgemm_kernel3iiiiPdiS_iS_i:
.text._Z13dgemm_kernel3iiiiPdiS_iS_i:
[----:B------:R-:W-:Y:S01]  /*0000*/  LDC R1, c[0x0][0x37c] ;  /* 0x0000df00ff017b82 */ /* 0x000fe20000000800 */
[----:B------:R-:W0:Y:S07]  /*0010*/  S2R R4, SR_TID.X ;  /* 0x0000000000047919 */ /* 0x000e2e0000002100 */
[----:B------:R-:W0:Y:S01]  /*0020*/  S2UR UR4, SR_CTAID.X ;  /* 0x00000000000479c3 */ /* 0x000e220000002500 */
[----:B------:R-:W1:Y:S01]  /*0030*/  LDCU UR5, c[0x0][0x388] ;  /* 0x00007100ff0577ac */ /* 0x000e620008000800 */
[----:B------:R-:W-:Y:S01]  /*0040*/  CS2R R26, SRZ ;  /* 0x00000000001a7805 */ /* 0x000fe2000001ff00 */
[----:B------:R-:W2:Y:S05]  /*0050*/  LDCU.64 UR8, c[0x0][0x358] ;  /* 0x00006b00ff0877ac */ /* 0x000eaa0008000a00 */
[----:B------:R-:W0:Y:S01]  /*0060*/  LDC R5, c[0x0][0x360] ;  /* 0x0000d800ff057b82 */ /* 0x000e220000000800 */
[----:B-1----:R-:W-:Y:S01]  /*0070*/  UISETP.GE.AND UP0, UPT, UR5, 0x1, UPT ;  /* 0x000000010500788c */ /* 0x002fe2000bf06270 */
[----:B0-----:R-:W-:-:S05]  /*0080*/  IMAD R5, R5, UR4, R4 ;  /* 0x0000000405057c24 */ /* 0x001fca000f8e0204 */
[----:B------:R-:W-:-:S03]  /*0090*/  SHF.R.S32.HI R2, RZ, 0x1f, R5 ;  /* 0x0000001fff027819 */ /* 0x000fc60000011405 */
[----:B--2---:R-:W-:Y:S05]  /*00a0*/  BRA.U !UP0, `(.L_x_71) ;  /* 0x0000000d08007547 */ /* 0x004fea000b800000 */
[----:B------:R-:W0:Y:S01]  /*00b0*/  LDCU.64 UR6, c[0x0][0x3a0] ;  /* 0x00007400ff0677ac */ /* 0x000e220008000a00 */
[----:B------:R-:W-:Y:S01]  /*00c0*/  IMAD.MOV.U32 R3, RZ, RZ, RZ ;  /* 0x000000ffff037224 */ /* 0x000fe200078e00ff */
[----:B------:R-:W-:Y:S01]  /*00d0*/  CS2R R26, SRZ ;  /* 0x00000000001a7805 */ /* 0x000fe2000001ff00 */
[----:B------:R-:W1:Y:S01]  /*00e0*/  LDCU UR4, c[0x0][0x38c] ;  /* 0x00007180ff0477ac */ /* 0x000e620008000800 */
[----:B0-----:R-:W-:Y:S02]  /*00f0*/  IMAD.U32 R24, RZ, RZ, UR6 ;  /* 0x00000006ff187e24 */ /* 0x001fe4000f8e00ff */
[----:B------:R-:W-:Y:S01]  /*0100*/  IMAD.U32 R25, RZ, RZ, UR7 ;  /* 0x00000007ff197e24 */ /* 0x000fe2000f8e00ff */
[----:B-1----:R-:W-:-:S12]  /*0110*/  ULOP3.LUT UR4, UR4, 0x7, URZ, 0xc0, !UPT ;  /* 0x0000000704047892 */ /* 0x002fd8000f8ec0ff */
.L_x_77:
[----:B0-----:R-:W-:Y:S01]  /*0120*/  IMAD.WIDE.U32 R6, R4, 0x8, R24 ;  /* 0x0000000804067825 */ /* 0x001fe200078e0018 */
[----:B------:R-:W0:Y:S05]  /*0130*/  S2UR UR6, SR_CgaCtaId ;  /* 0x00000000000679c3 */ /* 0x000e2a0000008800 */
[----:B------:R-:W2:Y:S01]  /*0140*/  LDG.E.64 R6, desc[UR8][R6.64] ;  /* 0x0000000806067981 */ /* 0x000ea2000c1e1b00 */
[----:B------:R-:W-:Y:S02]  /*0150*/  UMOV UR5, 0x400 ;  /* 0x0000040000057882 */ /* 0x000fe40000000000 */
[----:B------:R-:W1:Y:S01]  /*0160*/  LDC R0, c[0x0][0x38c] ;  /* 0x0000e300ff007b82 */ /* 0x000e620000000800 */
[----:B0-----:R-:W-:-:S06]  /*0170*/  ULEA UR5, UR6, UR5, 0x18 ;  /* 0x0000000506057291 */ /* 0x001fcc000f8ec0ff */
[----:B------:R-:W-:Y:S02]  /*0180*/  LEA R9, R4, UR5, 0x3 ;  /* 0x0000000504097c11 */ /* 0x000fe4000f8e18ff */
[----:B-1----:R-:W-:-:S03]  /*0190*/  ISETP.GE.AND P0, PT, R0, 0x1, PT ;  /* 0x000000010000780c */ /* 0x002fc60003f06270 */
[----:B--2---:R0:W-:Y:S01]  /*01a0*/  STS.64 [R9], R6 ;  /* 0x0000000609007388 */ /* 0x0041e20000000a00 */
[----:B------:R-:W-:Y:S09]  /*01b0*/  BAR.SYNC.DEFER_BLOCKING 0x0 ;  /* 0x0000000000007b1d */ /* 0x000ff20000010000 */
[----:B------:R-:W-:Y:S05]  /*01c0*/  @!P0 BRA `(.L_x_72) ;  /* 0x0000000800a08947 */ /* 0x000fea0003800000 */
[----:B------:R-:W-:Y:S01]  /*01d0*/  ISETP.GE.U32.AND P0, PT, R0, 0x8, PT ;  /* 0x000000080000780c */ /* 0x000fe20003f06070 */
[----:B------:R-:W-:-:S12]  /*01e0*/  IMAD.MOV.U32 R20, RZ, RZ, RZ ;  /* 0x000000ffff147224 */ /* 0x000fd800078e00ff */
[----:B------:R-:W-:Y:S05]  /*01f0*/  @!P0 BRA `(.L_x_73) ;  /* 0x0000000400508947 */ /* 0x000fea0003800000 */
[----:B------:R-:W1:Y:S01]  /*0200*/  LDC R12, c[0x0][0x398] ;  /* 0x0000e600ff0c7b82 */ /* 0x000e620000000800 */
[----:B------:R-:W-:Y:S01]  /*0210*/  LOP3.LUT R14, R0, 0x7ffffff8, RZ, 0xc0, !PT ;  /* 0x7ffffff8000e7812 */ /* 0x000fe200078ec0ff */
[C---:B0-----:R-:W-:Y:S01]  /*0220*/  VIADD R7, R3.reuse, 0x2 ;  /* 0x0000000203077836 */ /* 0x041fe20000000000 */
[----:B------:R-:W-:Y:S01]  /*0230*/  UIADD3 UR6, UPT, UPT, UR5, 0x20, URZ ;  /* 0x0000002005067890 */ /* 0x000fe2000fffe0ff */
[C---:B------:R-:W-:Y:S01]  /*0240*/  VIADD R9, R3.reuse, 0x3 ;  /* 0x0000000303097836 */ /* 0x040fe20000000000 */
[----:B------:R-:W0:Y:S01]  /*0250*/  LDCU.64 UR10, c[0x0][0x390] ;  /* 0x00007200ff0a77ac */ /* 0x000e220008000a00 */
[C---:B------:R-:W-:Y:S02]  /*0260*/  VIADD R13, R3.reuse, 0x4 ;  /* 0x00000004030d7836 */ /* 0x040fe40000000000 */
[C---:B------:R-:W-:Y:S02]  /*0270*/  VIADD R15, R3.reuse, 0x5 ;  /* 0x00000005030f7836 */ /* 0x040fe40000000000 */
[----:B------:R-:W-:-:S02]  /*0280*/  VIADD R17, R3, 0x6 ;  /* 0x0000000603117836 */ /* 0x000fc40000000000 */
[C---:B------:R-:W-:Y:S02]  /*0290*/  VIADD R19, R3.reuse, 0x7 ;  /* 0x0000000703137836 */ /* 0x040fe40000000000 */
[----:B------:R-:W-:Y:S02]  /*02a0*/  IMAD.MOV R14, RZ, RZ, -R14 ;  /* 0x000000ffff0e7224 */ /* 0x000fe400078e0a0e */
[-C--:B-1----:R-:W-:Y:S02]  /*02b0*/  IMAD R23, R3, R12.reuse, RZ ;  /* 0x0000000c03177224 */ /* 0x082fe400078e02ff */
[-C--:B------:R-:W-:Y:S02]  /*02c0*/  IMAD R7, R7, R12.reuse, RZ ;  /* 0x0000000c07077224 */ /* 0x080fe400078e02ff */
[-C--:B------:R-:W-:Y:S02]  /*02d0*/  IMAD R6, R9, R12.reuse, RZ ;  /* 0x0000000c09067224 */ /* 0x080fe400078e02ff */
[----:B------:R-:W-:-:S02]  /*02e0*/  IMAD R13, R13, R12, RZ ;  /* 0x0000000c0d0d7224 */ /* 0x000fc400078e02ff */
[-C--:B------:R-:W-:Y:S02]  /*02f0*/  IMAD R15, R15, R12.reuse, RZ ;  /* 0x0000000c0f0f7224 */ /* 0x080fe400078e02ff */
[-C--:B------:R-:W-:Y:S02]  /*0300*/  IMAD R17, R17, R12.reuse, RZ ;  /* 0x0000000c11117224 */ /* 0x080fe400078e02ff */
[----:B------:R-:W-:Y:S02]  /*0310*/  IMAD R19, R19, R12, RZ ;  /* 0x0000000c13137224 */ /* 0x000fe400078e02ff */
[----:B0-----:R-:W-:-:S07]  /*0320*/  IMAD.IADD R21, R23, 0x1, R12 ;  /* 0x0000000117157824 */ /* 0x001fce00078e020c */
.L_x_74:
[----:B------:R-:W-:-:S04]  /*0330*/  IADD3 R8, P0, PT, R5, R23, RZ ;  /* 0x0000001705087210 */ /* 0x000fc80007f1e0ff */
[----:B------:R-:W-:Y:S02]  /*0340*/  LEA.HI.X.SX32 R9, R23, R2, 0x1, P0 ;  /* 0x0000000217097211 */ /* 0x000fe400000f0eff */
[----:B------:R-:W-:-:S04]  /*0350*/  LEA R10, P0, R8, UR10, 0x3 ;  /* 0x0000000a080a7c11 */ /* 0x000fc8000f8018ff */
[----:B------:R-:W-:-:S05]  /*0360*/  LEA.HI.X R11, R8, UR11, R9, 0x3, P0 ;  /* 0x0000000b080b7c11 */ /* 0x000fca00080f1c09 */
[----:B------:R0:W2:Y:S01]  /*0370*/  LDG.E.64 R28, desc[UR8][R10.64] ;  /* 0x000000080a1c7981 */ /* 0x0000a2000c1e1b00 */
[----:B------:R-:W-:-:S03]  /*0380*/  IADD3 R16, P0, PT, R5, R21, RZ ;  /* 0x0000001505107210 */ /* 0x000fc60007f1e0ff */
[----:B0-----:R-:W2:Y:S02]  /*0390*/  LDS.128 R8, [UR6+-0x20] ;  /* 0xffffe006ff087984 */ /* 0x001ea40008000c00 */
[----:B--2---:R-:W-:Y:S01]  /*03a0*/  DFMA R8, R28, R8, R26 ;  /* 0x000000081c08722b */ /* 0x004fe2000000001a */
[----:B------:R-:W-:Y:S02]  /*03b0*/  LEA.HI.X.SX32 R27, R21, R2, 0x1, P0 ;  /* 0x00000002151b7211 */ /* 0x000fe400000f0eff */
[----:B------:R-:W-:-:S04]  /*03c0*/  LEA R28, P0, R16, UR10, 0x3 ;  /* 0x0000000a101c7c11 */ /* 0x000fc8000f8018ff */
[----:B------:R-:W-:-:S06]  /*03d0*/  LEA.HI.X R29, R16, UR11, R27, 0x3, P0 ;  /* 0x0000000b101d7c11 */ /* 0x000fcc00080f1c1b */
[----:B------:R-:W2:Y:S01]  /*03e0*/  LDG.E.64 R28, desc[UR8][R28.64] ;  /* 0x000000081c1c7981 */ /* 0x000ea2000c1e1b00 */
[----:B------:R-:W-:-:S04]  /*03f0*/  IADD3 R16, P0, PT, R5, R7, RZ ;  /* 0x0000000705107210 */ /* 0x000fc80007f1e0ff */
[----:B------:R-:W-:Y:S02]  /*0400*/  LEA.HI.X.SX32 R27, R7, R2, 0x1, P0 ;  /* 0x00000002071b7211 */ /* 0x000fe400000f0eff */
[----:B------:R-:W-:-:S04]  /*0410*/  LEA R26, P0, R16, UR10, 0x3 ;  /* 0x0000000a101a7c11 */ /* 0x000fc8000f8018ff */
[----:B------:R-:W-:-:S06]  /*0420*/  LEA.HI.X R27, R16, UR11, R27, 0x3, P0 ;  /* 0x0000000b101b7c11 */ /* 0x000fcc00080f1c1b */
[----:B------:R-:W3:Y:S01]  /*0430*/  LDG.E.64 R26, desc[UR8][R26.64] ;  /* 0x000000081a1a7981 */ /* 0x000ee2000c1e1b00 */
[----:B------:R-:W-:-:S04]  /*0440*/  IADD3 R16, P0, PT, R5, R6, RZ ;  /* 0x0000000605107210 */ /* 0x000fc80007f1e0ff */
[----:B------:R-:W-:Y:S01]  /*0450*/  LEA.HI.X.SX32 R18, R6, R2, 0x1, P0 ;  /* 0x0000000206127211 */ /* 0x000fe200000f0eff */
[----:B--2---:R-:W-:Y:S01]  /*0460*/  DFMA R28, R10, R28, R8 ;  /* 0x0000001c0a1c722b */ /* 0x004fe20000000008 */
[----:B------:R-:W3:Y:S07]  /*0470*/  LDS.128 R8, [UR6+-0x10] ;  /* 0xfffff006ff087984 */ /* 0x000eee0008000c00 */
[----:B---3--:R-:W-:Y:S01]  /*0480*/  DFMA R8, R26, R8, R28 ;  /* 0x000000081a08722b */ /* 0x008fe2000000001c */
        /* <DEDUP_REMOVED lines=8> */
[----:B------:R-:W-:Y:S01]  /*0510*/  IADD3 R16, P0, PT, R5, R15, RZ ;  /* 0x0000000f05107210 */ /* 0x000fe20007f1e0ff */
[----:B--2---:R-:W-:Y:S02]  /*0520*/  DFMA R26, R10, R26, R8 ;  /* 0x0000001a0a1a722b */ /* 0x004fe40000000008 */
[----:B------:R-:W3:Y:S06]  /*0530*/  LDS.128 R8, [UR6] ;  /* 0x00000006ff087984 */ /* 0x000eec0008000c00 */
[----:B---3--:R-:W-:Y:S01]  /*0540*/  DFMA R28, R28, R8, R26 ;  /* 0x000000081c1c722b */ /* 0x008fe2000000001a */
[----:B------:R-:W-:-:S02]  /*0550*/  LEA.HI.X.SX32 R9, R15, R2, 0x1, P0 ;  /* 0x000000020f097211 */ /* 0x000fc400000f0eff */
        /* <DEDUP_REMOVED lines=11> */
[----:B------:R-:W3:Y:S07]  /*0610*/  LDS.128 R8, [UR6+0x10] ;  /* 0x00001006ff087984 */ /* 0x000eee0008000c00 */
[----:B---3--:R-:W-:Y:S01]  /*0620*/  DFMA R28, R26, R8, R28 ;  /* 0x000000081a1c722b */ /* 0x008fe2000000001c */
[----:B------:R-:W-:-:S04]  /*0630*/  LEA R8, P0, R16, UR10, 0x3 ;  /* 0x0000000a10087c11 */ /* 0x000fc8000f8018ff */
[----:B------:R-:W-:-:S06]  /*0640*/  LEA.HI.X R9, R16, UR11, R18, 0x3, P0 ;  /* 0x0000000b10097c11 */ /* 0x000fcc00080f1c12 */
[----:B------:R-:W2:Y:S01]  /*0650*/  LDG.E.64 R8, desc[UR8][R8.64] ;  /* 0x0000000808087981 */ /* 0x000ea2000c1e1b00 */
[----:B------:R-:W-:Y:S01]  /*0660*/  VIADD R14, R14, 0x8 ;  /* 0x000000080e0e7836 */ /* 0x000fe20000000000 */
[----:B------:R-:W-:Y:S01]  /*0670*/  UIADD3 UR6, UPT, UPT, UR6, 0x40, URZ ;  /* 0x0000004006067890 */ /* 0x000fe2000fffe0ff */
[C---:B------:R-:W-:Y:S02]  /*0680*/  IMAD R21, R12.reuse, 0x8, R21 ;  /* 0x000000080c157824 */ /* 0x040fe400078e0215 */
[----:B------:R-:W-:Y:S01]  /*0690*/  IMAD R7, R12, 0x8, R7 ;  /* 0x000000080c077824 */ /* 0x000fe200078e0207 */
[----:B------:R-:W-:Y:S01]  /*06a0*/  ISETP.NE.AND P0, PT, R14, RZ, PT ;  /* 0x000000ff0e00720c */ /* 0x000fe20003f05270 */
[C---:B------:R-:W-:Y:S02]  /*06b0*/  IMAD R6, R12.reuse, 0x8, R6 ;  /* 0x000000080c067824 */ /* 0x040fe400078e0206 */
[C---:B------:R-:W-:Y:S02]  /*06c0*/  IMAD R13, R12.reuse, 0x8, R13 ;  /* 0x000000080c0d7824 */ /* 0x040fe400078e020d */
[----:B------:R-:W-:-:S02]  /*06d0*/  IMAD R15, R12, 0x8, R15 ;  /* 0x000000080c0f7824 */ /* 0x000fc400078e020f */
[C---:B------:R-:W-:Y:S02]  /*06e0*/  IMAD R17, R12.reuse, 0x8, R17 ;  /* 0x000000080c117824 */ /* 0x040fe400078e0211 */
[C---:B------:R-:W-:Y:S02]  /*06f0*/  IMAD R19, R12.reuse, 0x8, R19 ;  /* 0x000000080c137824 */ /* 0x040fe400078e0213 */
[----:B------:R-:W-:Y:S01]  /*0700*/  IMAD R23, R12, 0x8, R23 ;  /* 0x000000080c177824 */ /* 0x000fe200078e0217 */
[----:B--2---:R-:W-:Y:S01]  /*0710*/  DFMA R26, R10, R8, R28 ;  /* 0x000000080a1a722b */ /* 0x004fe2000000001c */
[----:B------:R-:W-:Y:S10]  /*0720*/  @P0 BRA `(.L_x_74) ;  /* 0xfffffffc00000947 */ /* 0x000ff4000383ffff */
[----:B------:R-:W-:-:S07]  /*0730*/  LOP3.LUT R20, R0, 0x7ffffff8, RZ, 0xc0, !PT ;  /* 0x7ffffff800147812 */ /* 0x000fce00078ec0ff */
.L_x_73:
[----:B------:R-:W-:-:S09]  /*0740*/  UISETP.NE.AND UP0, UPT, UR4, URZ, UPT ;  /* 0x000000ff0400728c */ /* 0x000fd2000bf05270 */
[----:B------:R-:W-:Y:S05]  /*0750*/  BRA.U !UP0, `(.L_x_72) ;  /* 0x00000005083c7547 */ /* 0x000fea000b800000 */
[----:B------:R-:W-:-:S04]  /*0760*/  UIADD3 UR6, UPT, UPT, UR4, -0x1, URZ ;  /* 0xffffffff04067890 */ /* 0x000fc8000fffe0ff */
[----:B------:R-:W-:-:S09]  /*0770*/  UISETP.GE.U32.AND UP0, UPT, UR6, 0x3, UPT ;  /* 0x000000030600788c */ /* 0x000fd2000bf06070 */
[----:B------:R-:W-:Y:S05]  /*0780*/  BRA.U !UP0, `(.L_x_75) ;  /* 0x0000000108947547 */ /* 0x000fea000b800000 */
[----:B------:R-:W1:Y:S01]  /*0790*/  LDCU UR6, c[0x0][0x398] ;  /* 0x00007300ff0677ac */ /* 0x000e620008000800 */
[----:B0-----:R-:W-:Y:S01]  /*07a0*/  IMAD.IADD R7, R20, 0x1, R3 ;  /* 0x0000000114077824 */ /* 0x001fe200078e0203 */
[----:B------:R-:W0:Y:S03]  /*07b0*/  LDCU.64 UR10, c[0x0][0x390] ;  /* 0x00007200ff0a77ac */ /* 0x000e260008000a00 */
[----:B-1----:R-:W-:-:S05]  /*07c0*/  IMAD R6, R7, UR6, RZ ;  /* 0x0000000607067c24 */ /* 0x002fca000f8e02ff */
[----:B------:R-:W-:-:S04]  /*07d0*/  IADD3 R8, P0, PT, R5, R6, RZ ;  /* 0x0000000605087210 */ /* 0x000fc80007f1e0ff */
[----:B------:R-:W-:Y:S02]  /*07e0*/  LEA.HI.X.SX32 R9, R6, R2, 0x1, P0 ;  /* 0x0000000206097211 */ /* 0x000fe400000f0eff */
[----:B0-----:R-:W-:-:S04]  /*07f0*/  LEA R12, P0, R8, UR10, 0x3 ;  /* 0x0000000a080c7c11 */ /* 0x001fc8000f8018ff */
[----:B------:R-:W-:-:S06]  /*0800*/  LEA.HI.X R13, R8, UR11, R9, 0x3, P0 ;  /* 0x0000000b080d7c11 */ /* 0x000fcc00080f1c09 */
[----:B------:R-:W2:Y:S01]  /*0810*/  LDG.E.64 R12, desc[UR8][R12.64] ;  /* 0x000000080c0c7981 */ /* 0x000ea2000c1e1b00 */
[----:B------:R-:W-:Y:S02]  /*0820*/  VIADD R6, R6, UR6 ;  /* 0x0000000606067c36 */ /* 0x000fe40008000000 */
[C---:B------:R-:W-:Y:S02]  /*0830*/  VIADD R8, R7.reuse, 0x2 ;  /* 0x0000000207087836 */ /* 0x040fe40000000000 */
[----:B------:R-:W-:Y:S01]  /*0840*/  VIADD R9, R7, 0x3 ;  /* 0x0000000307097836 */ /* 0x000fe20000000000 */
[----:B------:R-:W-:Y:S01]  /*0850*/  IADD3 R11, P0, PT, R5, R6, RZ ;  /* 0x00000006050b7210 */ /* 0x000fe20007f1e0ff */
[----:B------:R-:W-:Y:S02]  /*0860*/  IMAD R8, R8, UR6, RZ ;  /* 0x0000000608087c24 */ /* 0x000fe4000f8e02ff */
[----:B------:R-:W-:Y:S01]  /*0870*/  IMAD R9, R9, UR6, RZ ;  /* 0x0000000609097c24 */ /* 0x000fe2000f8e02ff */
[----:B------:R-:W-:-:S02]  /*0880*/  LEA.HI.X.SX32 R14, R6, R2, 0x1, P0 ;  /* 0x00000002060e7211 */ /* 0x000fc400000f0eff */
[----:B------:R-:W-:Y:S02]  /*0890*/  LEA R6, P0, R11, UR10, 0x3 ;  /* 0x0000000a0b067c11 */ /* 0x000fe4000f8018ff */
[----:B------:R-:W-:Y:S02]  /*08a0*/  IADD3 R10, P1, PT, R5, R8, RZ ;  /* 0x00000008050a7210 */ /* 0x000fe40007f3e0ff */
[----:B------:R-:W-:Y:S02]  /*08b0*/  LEA.HI.X R7, R11, UR11, R14, 0x3, P0 ;  /* 0x0000000b0b077c11 */ /* 0x000fe400080f1c0e */
[----:B------:R-:W-:Y:S02]  /*08c0*/  LEA.HI.X.SX32 R11, R8, R2, 0x1, P1 ;  /* 0x00000002080b7211 */ /* 0x000fe400008f0eff */
[----:B------:R-:W-:Y:S02]  /*08d0*/  LEA R16, P0, R10, UR10, 0x3 ;  /* 0x0000000a0a107c11 */ /* 0x000fe4000f8018ff */
[----:B------:R-:W3:Y:S01]  /*08e0*/  LDG.E.64 R6, desc[UR8][R6.64] ;  /* 0x0000000806067981 */ /* 0x000ee2000c1e1b00 */
[----:B------:R-:W-:-:S02]  /*08f0*/  IADD3 R8, P1, PT, R5, R9, RZ ;  /* 0x0000000905087210 */ /* 0x000fc40007f3e0ff */
[----:B------:R-:W-:Y:S02]  /*0900*/  LEA.HI.X R17, R10, UR11, R11, 0x3, P0 ;  /* 0x0000000b0a117c11 */ /* 0x000fe400080f1c0b */
[----:B------:R-:W-:Y:S02]  /*0910*/  LEA.HI.X.SX32 R9, R9, R2, 0x1, P1 ;  /* 0x0000000209097211 */ /* 0x000fe400008f0eff */
[C---:B------:R-:W-:Y:S02]  /*0920*/  LEA R18, P0, R8.reuse, UR10, 0x3 ;  /* 0x0000000a08127c11 */ /* 0x040fe4000f8018ff */
[----:B------:R-:W4:Y:S02]  /*0930*/  LDG.E.64 R16, desc[UR8][R16.64] ;  /* 0x0000000810107981 */ /* 0x000f24000c1e1b00 */
[----:B------:R-:W-:-:S06]  /*0940*/  LEA.HI.X R19, R8, UR11, R9, 0x3, P0 ;  /* 0x0000000b08137c11 */ /* 0x000fcc00080f1c09 */
[----:B------:R-:W5:Y:S01]  /*0950*/  LDG.E.64 R18, desc[UR8][R18.64] ;  /* 0x0000000812127981 */ /* 0x000f62000c1e1b00 */
[C---:B------:R-:W-:Y:S01]  /*0960*/  LEA R21, R20.reuse, UR5, 0x3 ;  /* 0x0000000514157c11 */ /* 0x040fe2000f8e18ff */
[----:B------:R-:W-:-:S04]  /*0970*/  VIADD R20, R20, 0x4 ;  /* 0x0000000414147836 */ /* 0x000fc80000000000 */
[----:B------:R-:W2:Y:S02]  /*0980*/  LDS.128 R8, [R21] ;  /* 0x0000000015087984 */ /* 0x000ea40000000c00 */
[----:B--2---:R-:W-:Y:S02]  /*0990*/  DFMA R8, R12, R8, R26 ;  /* 0x000000080c08722b */ /* 0x004fe4000000001a */
[----:B------:R-:W4:Y:S06]  /*09a0*/  LDS.128 R12, [R21+0x10] ;  /* 0x00001000150c7984 */ /* 0x000f2c0000000c00 */
[----:B---3--:R-:W-:-:S08]  /*09b0*/  DFMA R6, R6, R10, R8 ;  /* 0x0000000a0606722b */ /* 0x008fd00000000008 */
[----:B----4-:R-:W-:-:S08]  /*09c0*/  DFMA R6, R16, R12, R6 ;  /* 0x0000000c1006722b */ /* 0x010fd00000000006 */
[----:B-----5:R-:W-:-:S11]  /*09d0*/  DFMA R26, R18, R14, R6 ;  /* 0x0000000e121a722b */ /* 0x020fd60000000006 */
.L_x_75:
[----:B0-----:R-:W-:-:S13]  /*09e0*/  LOP3.LUT P0, R6, R0, 0x3, RZ, 0xc0, !PT ;  /* 0x0000000300067812 */ /* 0x001fda000780c0ff */
[----:B------:R-:W-:Y:S05]  /*09f0*/  @!P0 BRA `(.L_x_72) ;  /* 0x0000000000948947 */ /* 0x000fea0003800000 */
[----:B------:R-:W-:Y:S02]  /*0a00*/  ISETP.NE.AND P1, PT, R6, 0x1, PT ;  /* 0x000000010600780c */ /* 0x000fe40003f25270 */
[----:B------:R-:W-:-:S04]  /*0a10*/  LOP3.LUT R7, R0, 0x1, RZ, 0xc0, !PT ;  /* 0x0000000100077812 */ /* 0x000fc800078ec0ff */
[----:B------:R-:W-:-:S07]  /*0a20*/  ISETP.NE.U32.AND P0, PT, R7, 0x1, PT ;  /* 0x000000010700780c */ /* 0x000fce0003f05070 */
[----:B------:R-:W-:Y:S06]  /*0a30*/  @!P1 BRA `(.L_x_76) ;  /* 0x0000000000509947 */ /* 0x000fec0003800000 */
[----:B------:R-:W0:Y:S01]  /*0a40*/  LDCU UR6, c[0x0][0x398] ;  /* 0x00007300ff0677ac */ /* 0x000e220008000800 */
[----:B------:R-:W-:Y:S01]  /*0a50*/  IMAD.IADD R6, R20, 0x1, R3 ;  /* 0x0000000114067824 */ /* 0x000fe200078e0203 */
[----:B------:R-:W1:Y:S03]  /*0a60*/  LDCU.64 UR10, c[0x0][0x390] ;  /* 0x00007200ff0a77ac */ /* 0x000e660008000a00 */
[----:B0-----:R-:W-:-:S04]  /*0a70*/  IMAD R6, R6, UR6, RZ ;  /* 0x0000000606067c24 */ /* 0x001fc8000f8e02ff */
[----:B------:R-:W-:Y:S01]  /*0a80*/  VIADD R9, R6, UR6 ;  /* 0x0000000606097c36 */ /* 0x000fe20008000000 */
[----:B------:R-:W-:-:S04]  /*0a90*/  IADD3 R7, P1, PT, R5, R6, RZ ;  /* 0x0000000605077210 */ /* 0x000fc80007f3e0ff */
[-C--:B------:R-:W-:Y:S02]  /*0aa0*/  LEA.HI.X.SX32 R8, R6, R2.reuse, 0x1, P1 ;  /* 0x0000000206087211 */ /* 0x080fe400008f0eff */
[----:B-1----:R-:W-:Y:S02]  /*0ab0*/  LEA R6, P1, R7, UR10, 0x3 ;  /* 0x0000000a07067c11 */ /* 0x002fe4000f8218ff */
[----:B------:R-:W-:Y:S02]  /*0ac0*/  IADD3 R10, P2, PT, R5, R9, RZ ;  /* 0x00000009050a7210 */ /* 0x000fe40007f5e0ff */
[----:B------:R-:W-:Y:S02]  /*0ad0*/  LEA.HI.X R7, R7, UR11, R8, 0x3, P1 ;  /* 0x0000000b07077c11 */ /* 0x000fe400088f1c08 */
[----:B------:R-:W-:Y:S02]  /*0ae0*/  LEA.HI.X.SX32 R9, R9, R2, 0x1, P2 ;  /* 0x0000000209097211 */ /* 0x000fe400010f0eff */
[----:B------:R-:W-:-:S02]  /*0af0*/  LEA R12, P1, R10, UR10, 0x3 ;  /* 0x0000000a0a0c7c11 */ /* 0x000fc4000f8218ff */
[----:B------:R-:W2:Y:S02]  /*0b00*/  LDG.E.64 R6, desc[UR8][R6.64] ;  /* 0x0000000806067981 */ /* 0x000ea4000c1e1b00 */
[----:B------:R-:W-:-:S06]  /*0b10*/  LEA.HI.X R13, R10, UR11, R9, 0x3, P1 ;  /* 0x0000000b0a0d7c11 */ /* 0x000fcc00088f1c09 */
[----:B------:R-:W3:Y:S01]  /*0b20*/  LDG.E.64 R12, desc[UR8][R12.64] ;  /* 0x000000080c0c7981 */ /* 0x000ee2000c1e1b00 */
[C---:B------:R-:W-:Y:S01]  /*0b30*/  LEA R10, R20.reuse, UR5, 0x3 ;  /* 0x00000005140a7c11 */ /* 0x040fe2000f8e18ff */
[----:B------:R-:W-:-:S05]  /*0b40*/  VIADD R20, R20, 0x2 ;  /* 0x0000000214147836 */ /* 0x000fca0000000000 */
[----:B------:R-:W2:Y:S02]  /*0b50*/  LDS.128 R8, [R10] ;  /* 0x000000000a087984 */ /* 0x000ea40000000c00 */
[----:B--2---:R-:W-:-:S08]  /*0b60*/  DFMA R8, R6, R8, R26 ;  /* 0x000000080608722b */ /* 0x004fd0000000001a */
[----:B---3--:R-:W-:-:S11]  /*0b70*/  DFMA R26, R12, R10, R8 ;  /* 0x0000000a0c1a722b */ /* 0x008fd60000000008 */
.L_x_76:
[----:B------:R-:W-:Y:S05]  /*0b80*/  @P0 BRA `(.L_x_72) ;  /* 0x0000000000300947 */ /* 0x000fea0003800000 */
[----:B------:R-:W0:Y:S01]  /*0b90*/  LDCU UR6, c[0x0][0x398] ;  /* 0x00007300ff0677ac */ /* 0x000e220008000800 */
[----:B------:R-:W-:Y:S01]  /*0ba0*/  IMAD.IADD R6, R20, 0x1, R3 ;  /* 0x0000000114067824 */ /* 0x000fe200078e0203 */
[----:B------:R-:W1:Y:S03]  /*0bb0*/  LDCU.64 UR10, c[0x0][0x390] ;  /* 0x00007200ff0a77ac */ /* 0x000e660008000a00 */
[----:B0-----:R-:W-:-:S05]  /*0bc0*/  IMAD R6, R6, UR6, RZ ;  /* 0x0000000606067c24 */ /* 0x001fca000f8e02ff */
[----:B------:R-:W-:-:S04]  /*0bd0*/  IADD3 R7, P0, PT, R5, R6, RZ ;  /* 0x0000000605077210 */ /* 0x000fc80007f1e0ff */
[----:B------:R-:W-:Y:S02]  /*0be0*/  LEA.HI.X.SX32 R8, R6, R2, 0x1, P0 ;  /* 0x0000000206087211 */ /* 0x000fe400000f0eff */
[----:B-1----:R-:W-:-:S04]  /*0bf0*/  LEA R6, P0, R7, UR10, 0x3 ;  /* 0x0000000a07067c11 */ /* 0x002fc8000f8018ff */
[----:B------:R-:W-:-:S06]  /*0c00*/  LEA.HI.X R7, R7, UR11, R8, 0x3, P0 ;  /* 0x0000000b07077c11 */ /* 0x000fcc00080f1c08 */
[----:B------:R-:W2:Y:S01]  /*0c10*/  LDG.E.64 R6, desc[UR8][R6.64] ;  /* 0x0000000806067981 */ /* 0x000ea2000c1e1b00 */
[----:B------:R-:W-:-:S06]  /*0c20*/  LEA R8, R20, UR5, 0x3 ;  /* 0x0000000514087c11 */ /* 0x000fcc000f8e18ff */
[----:B------:R-:W2:Y:S02]  /*0c30*/  LDS.64 R8, [R8] ;  /* 0x0000000008087984 */ /* 0x000ea40000000a00 */
[----:B--2---:R-:W-:-:S11]  /*0c40*/  DFMA R26, R6, R8, R26 ;  /* 0x00000008061a722b */ /* 0x004fd6000000001a */
.L_x_72:
[----:B------:R-:W1:Y:S01]  /*0c50*/  LDCU UR5, c[0x0][0x388] ;  /* 0x00007100ff0577ac */ /* 0x000e620008000800 */
[----:B------:R-:W-:Y:S02]  /*0c60*/  IMAD.IADD R3, R3, 0x1, R0 ;  /* 0x0000000103037824 */ /* 0x000fe400078e0200 */
[----:B------:R-:W-:Y:S01]  /*0c70*/  IMAD.WIDE R24, R0, 0x8, R24 ;  /* 0x0000000800187825 */ /* 0x000fe200078e0218 */
[----:B------:R-:W-:Y:S02]  /*0c80*/  BAR.SYNC.DEFER_BLOCKING 0x0 ;  /* 0x0000000000007b1d */ /* 0x000fe40000010000 */
[----:B-1----:R-:W-:-:S13]  /*0c90*/  ISETP.GE.AND P0, PT, R3, UR5, PT ;  /* 0x0000000503007c0c */ /* 0x002fda000bf06270 */
[----:B------:R-:W-:Y:S05]  /*0ca0*/  @!P0 BRA `(.L_x_77) ;  /* 0xfffffff4001c8947 */ /* 0x000fea000383ffff */
.L_x_71:
[----:B------:R-:W1:Y:S02]  /*0cb0*/  LDCU.64 UR4, c[0x0][0x3b0] ;  /* 0x00007600ff0477ac */ /* 0x000e640008000a00 */
[----:B-1----:R-:W-:-:S04]  /*0cc0*/  LEA R4, P0, R5, UR4, 0x3 ;  /* 0x0000000405047c11 */ /* 0x002fc8000f8018ff */
[----:B------:R-:W-:-:S05]  /*0cd0*/  LEA.HI.X R5, R5, UR5, R2, 0x3, P0 ;  /* 0x0000000505057c11 */ /* 0x000fca00080f1c02 */
[----:B------:R-:W-:Y:S01]  /*0ce0*/  STG.E.64 desc[UR8][R4.64], R26 ;  /* 0x0000001a04007986 */ /* 0x000fe2000c101b08 */
[----:B------:R-:W-:Y:S05]  /*0cf0*/  EXIT ;  /* 0x000000000000794d */ /* 0x000fea0003800000 */
.L_x_78:
        /* <DEDUP_REMOVED lines=16> */
.L_x_103:


//--------------------- .text._Z15dgemm_kernel2_1iiiPdiS_iS_i --------------------------
	.section	.text._Z15dgemm_kernel2_1iiiPdiS_iS_i,"ax",@progbits
	.align	128
        .global         _Z15dgemm_kernel2_1iiiPdiS_iS_i
        .type           _Z15dgemm_kernel2_1iiiPdiS_iS_i,@function
        .size           _Z15dgemm_kernel2_1iiiPdiS_iS_i,(.L_x_104 - _Z15dgemm_kernel2_1iiiPdiS_iS_i)
        .other          _Z15dgemm_kernel2_1iiiPdiS_iS_i,@"STO_CUDA_ENTRY STV_DEFAULT"
_Z15dgemm_kernel2_1iiiPdiS_iS_i:
.text._Z15dgemm_kernel2_1iiiPdiS_iS_i:
        /* <DEDUP_REMOVED lines=11> */
[----:B------:R-:W-:Y:S01]  /*00b0*/  UISETP.GE.U32.AND UP1, UPT, UR6, 0x8, UPT ;  /* 0x000000080600788c */ /* 0x000fe2000bf26070 */
[----:B------:R-:W-:Y:S01]  /*00c0*/  IMAD.MOV.U32 R4, RZ, RZ, RZ ;  /* 0x000000ffff047224 */ /* 0x000fe200078e00ff */
[----:B------:R-:W-:Y:S01]  /*00d0*/  ULOP3.LUT UR7, UR6, 0x7, URZ, 0xc0, !UPT ;  /* 0x0000000706077892 */ /* 0x000fe2000f8ec0ff */
[----:B------:R-:W-:-:S03]  /*00e0*/  CS2R R20, SRZ ;  /* 0x0000000000147805 */ /* 0x000fc6000001ff00 */
[----:B------:R-:W-:-:S03]  /*00f0*/  UISETP.NE.AND UP0, UPT, UR7, URZ, UPT ;  /* 0x000000ff0700728c */ /* 0x000fc6000bf05270 */
[----:B------:R-:W-:Y:S08]  /*0100*/  BRA.U !UP1, `(.L_x_80) ;  /* 0x0000000509687547 */ /* 0x000ff0000b800000 */
[----:B------:R-:W0:Y:S01]  /*0110*/  LDCU.64 UR4, c[0x0][0x3a0] ;  /* 0x00007400ff0477ac */ /* 0x000e220008000a00 */
[----:B------:R-:W1:Y:S01]  /*0120*/  LDC R6, c[0x0][0x398] ;  /* 0x0000e600ff067b82 */ /* 0x000e620000000800 */
[----:B------:R-:W-:Y:S01]  /*0130*/  IMAD.MOV.U32 R3, RZ, RZ, RZ ;  /* 0x000000ffff037224 */ /* 0x000fe200078e00ff */
[----:B------:R-:W-:Y:S01]  /*0140*/  CS2R R20, SRZ ;  /* 0x0000000000147805 */ /* 0x000fe2000001ff00 */
[----:B------:R-:W-:Y:S01]  /*0150*/  ULOP3.LUT UR8, UR6, 0x7ffffff8, URZ, 0xc0, !UPT ;  /* 0x7ffffff806087892 */ /* 0x000fe2000f8ec0ff */
[----:B------:R-:W2:Y:S04]  /*0160*/  LDCU.64 UR12, c[0x0][0x390] ;  /* 0x00007200ff0c77ac */ /* 0x000ea80008000a00 */
[----:B------:R-:W3:Y:S01]  /*0170*/  LDC R27, c[0x0][0x398] ;  /* 0x0000e600ff1b7b82 */ /* 0x000ee20000000800 */
[----:B------:R-:W-:Y:S01]  /*0180*/  IMAD.U32 R4, RZ, RZ, UR8 ;  /* 0x00000008ff047e24 */ /* 0x000fe2000f8e00ff */
[----:B------:R-:W-:-:S02]  /*0190*/  UIADD3 UR9, UPT, UPT, -UR8, URZ, URZ ;  /* 0x000000ff08097290 */ /* 0x000fc4000fffe1ff */
[----:B0-----:R-:W-:-:S04]  /*01a0*/  UIADD3 UR4, UP1, UPT, UR4, 0x20, URZ ;  /* 0x0000002004047890 */ /* 0x001fc8000ff3e0ff */
[----:B------:R-:W-:Y:S02]  /*01b0*/  UIADD3.X UR5, UPT, UPT, URZ, UR5, URZ, UP1, !UPT ;  /* 0x00000005ff057290 */ /* 0x000fe40008ffe4ff */
[----:B------:R-:W-:Y:S02]  /*01c0*/  IMAD.U32 R22, RZ, RZ, UR4 ;  /* 0x00000004ff167e24 */ /* 0x000fe4000f8e00ff */
[C---:B-1----:R-:W-:Y:S02]  /*01d0*/  IMAD R5, R6.reuse, 0x7, RZ ;  /* 0x0000000706057824 */ /* 0x042fe400078e02ff */
[C---:B------:R-:W-:Y:S02]  /*01e0*/  IMAD R7, R6.reuse, 0x6, RZ ;  /* 0x0000000606077824 */ /* 0x040fe400078e02ff */
[C---:B------:R-:W-:Y:S02]  /*01f0*/  IMAD R9, R6.reuse, 0x5, RZ ;  /* 0x0000000506097824 */ /* 0x040fe400078e02ff */
[----:B------:R-:W-:-:S02]  /*0200*/  IMAD.SHL.U32 R11, R6, 0x4, RZ ;  /* 0x00000004060b7824 */ /* 0x000fc400078e00ff */
[C---:B------:R-:W-:Y:S02]  /*0210*/  IMAD R23, R6.reuse, 0x3, RZ ;  /* 0x0000000306177824 */ /* 0x040fe400078e02ff */
[----:B------:R-:W-:Y:S02]  /*0220*/  IMAD.SHL.U32 R25, R6, 0x2, RZ ;  /* 0x0000000206197824 */ /* 0x000fe400078e00ff */
[----:B--23--:R-:W-:-:S07]  /*0230*/  IMAD.U32 R24, RZ, RZ, UR5 ;  /* 0x00000005ff187e24 */ /* 0x00cfce000f8e00ff */
.L_x_81:
[C---:B------:R-:W-:Y:S01]  /*0240*/  IADD3 R10, P0, PT, R0.reuse, R3, RZ ;  /* 0x00000003000a7210 */ /* 0x040fe20007f1e0ff */
[----:B------:R-:W-:Y:S01]  /*0250*/  IMAD.MOV.U32 R14, RZ, RZ, R22 ;  /* 0x000000ffff0e7224 */ /* 0x000fe200078e0016 */
[----:B------:R-:W-:Y:S01]  /*0260*/  IADD3 R8, P1, PT, R0, R27, RZ ;  /* 0x0000001b00087210 */ /* 0x000fe20007f3e0ff */
[----:B------:R-:W-:Y:S01]  /*0270*/  IMAD.MOV.U32 R15, RZ, RZ, R24 ;  /* 0x000000ffff0f7224 */ /* 0x000fe200078e0018 */
[----:B------:R-:W-:Y:S02]  /*0280*/  LEA.HI.X.SX32 R13, R3, R2, 0x1, P0 ;  /* 0x00000002030d7211 */ /* 0x000fe400000f0eff */
[C---:B------:R-:W-:Y:S02]  /*0290*/  LEA R18, P0, R10.reuse, UR12, 0x3 ;  /* 0x0000000c0a127c11 */ /* 0x040fe4000f8018ff */
[----:B------:R-:W2:Y:S02]  /*02a0*/  LDG.E.64 R28, desc[UR10][R14.64+-0x20] ;  /* 0xffffe00a0e1c7981 */ /* 0x000ea4000c1e1b00 */
[----:B------:R-:W-:-:S02]  /*02b0*/  LEA.HI.X R19, R10, UR13, R13, 0x3, P0 ;  /* 0x0000000d0a137c11 */ /* 0x000fc400080f1c0d */
[----:B------:R-:W-:Y:S01]  /*02c0*/  LEA.HI.X.SX32 R13, R27, R2, 0x1, P1 ;  /* 0x000000021b0d7211 */ /* 0x000fe200008f0eff */
[----:B------:R-:W3:Y:S01]  /*02d0*/  LDG.E.64 R16, desc[UR10][R14.64+-0x18] ;  /* 0xffffe80a0e107981 */ /* 0x000ee2000c1e1b00 */
[----:B------:R-:W-:-:S03]  /*02e0*/  LEA R12, P0, R8, UR12, 0x3 ;  /* 0x0000000c080c7c11 */ /* 0x000fc6000f8018ff */
[----:B------:R-:W2:Y:S01]  /*02f0*/  LDG.E.64 R18, desc[UR10][R18.64] ;  /* 0x0000000a12127981 */ /* 0x000ea2000c1e1b00 */
[----:B------:R-:W-:-:S06]  /*0300*/  LEA.HI.X R13, R8, UR13, R13, 0x3, P0 ;  /* 0x0000000d080d7c11 */ /* 0x000fcc00080f1c0d */
[----:B------:R-:W3:Y:S01]  /*0310*/  LDG.E.64 R12, desc[UR10][R12.64] ;  /* 0x0000000a0c0c7981 */ /* 0x000ee2000c1e1b00 */
[C---:B------:R-:W-:Y:S02]  /*0320*/  IADD3 R10, P0, PT, R0.reuse, R25, RZ ;  /* 0x00000019000a7210 */ /* 0x040fe40007f1e0ff */
[----:B------:R-:W-:Y:S01]  /*0330*/  IADD3 R8, P1, PT, R0, R23, RZ ;  /* 0x0000001700087210 */ /* 0x000fe20007f3e0ff */
[----:B--2---:R-:W-:Y:S01]  /*0340*/  DFMA R28, R18, R28, R20 ;  /* 0x0000001c121c722b */ /* 0x004fe20000000014 */
[----:B------:R-:W-:Y:S02]  /*0350*/  LEA.HI.X.SX32 R21, R25, R2, 0x1, P0 ;  /* 0x0000000219157211 */ /* 0x000fe400000f0eff */
[----:B------:R-:W-:-:S04]  /*0360*/  LEA R20, P0, R10, UR12, 0x3 ;  /* 0x0000000c0a147c11 */ /* 0x000fc8000f8018ff */
[----:B------:R-:W-:Y:S01]  /*0370*/  LEA.HI.X R21, R10, UR13, R21, 0x3, P0 ;  /* 0x0000000d0a157c11 */ /* 0x000fe200080f1c15 */
[----:B---3--:R-:W-:Y:S01]  /*0380*/  DFMA R16, R12, R16, R28 ;  /* 0x000000100c10722b */ /* 0x008fe2000000001c */
[----:B------:R-:W-:Y:S01]  /*0390*/  LEA.HI.X.SX32 R19, R23, R2, 0x1, P1 ;  /* 0x0000000217137211 */ /* 0x000fe200008f0eff */
[----:B------:R-:W2:Y:S01]  /*03a0*/  LDG.E.64 R28, desc[UR10][R14.64+-0x10] ;  /* 0xfffff00a0e1c7981 */ /* 0x000ea2000c1e1b00 */
[----:B------:R-:W-:-:S03]  /*03b0*/  LEA R18, P0, R8, UR12, 0x3 ;  /* 0x0000000c08127c11 */ /* 0x000fc6000f8018ff */
[----:B------:R-:W2:Y:S01]  /*03c0*/  LDG.E.64 R12, desc[UR10][R20.64] ;  /* 0x0000000a140c7981 */ /* 0x000ea2000c1e1b00 */
[----:B------:R-:W-:-:S06]  /*03d0*/  LEA.HI.X R19, R8, UR13, R19, 0x3, P0 ;  /* 0x0000000d08137c11 */ /* 0x000fcc00080f1c13 */
[----:B------:R-:W3:Y:S04]  /*03e0*/  LDG.E.64 R18, desc[UR10][R18.64] ;  /* 0x0000000a12127981 */ /* 0x000ee8000c1e1b00 */
        /* <DEDUP_REMOVED lines=12> */
[----:B------:R-:W-:-:S03]  /*04b0*/  LEA.HI.X R19, R8, UR13, R17, 0x3, P0 ;  /* 0x0000000d08137c11 */ /* 0x000fc600080f1c11 */
        /* <DEDUP_REMOVED lines=16> */
[----:B------:R-:W-:-:S04]  /*05c0*/  UIADD3 UR9, UPT, UPT, UR9, 0x8, URZ ;  /* 0x0000000809097890 */ /* 0x000fc8000fffe0ff */
[----:B------:R-:W-:Y:S01]  /*05d0*/  UISETP.NE.AND UP1, UPT, UR9, URZ, UPT ;  /* 0x000000ff0900728c */ /* 0x000fe2000bf25270 */
[----:B------:R-:W-:Y:S01]  /*05e0*/  IADD3 R22, P0, PT, R14, 0x40, RZ ;  /* 0x000000400e167810 */ /* 0x000fe20007f1e0ff */
[C---:B------:R-:W-:Y:S02]  /*05f0*/  IMAD R3, R6.reuse, 0x8, R3 ;  /* 0x0000000806037824 */ /* 0x040fe400078e0203 */
[C---:B------:R-:W-:Y:S02]  /*0600*/  IMAD R5, R6.reuse, 0x8, R5 ;  /* 0x0000000806057824 */ /* 0x040fe400078e0205 */
[----:B------:R-:W-:Y:S02]  /*0610*/  IMAD.X R24, RZ, RZ, R15, P0 ;  /* 0x000000ffff187224 */ /* 0x000fe400000e060f */
[C---:B------:R-:W-:Y:S02]  /*0620*/  IMAD R7, R6.reuse, 0x8, R7 ;  /* 0x0000000806077824 */ /* 0x040fe400078e0207 */
[----:B------:R-:W-:-:S02]  /*0630*/  IMAD R9, R6, 0x8, R9 ;  /* 0x0000000806097824 */ /* 0x000fc400078e0209 */
[C---:B------:R-:W-:Y:S02]  /*0640*/  IMAD R11, R6.reuse, 0x8, R11 ;  /* 0x00000008060b7824 */ /* 0x040fe400078e020b */
[C---:B------:R-:W-:Y:S02]  /*0650*/  IMAD R23, R6.reuse, 0x8, R23 ;  /* 0x0000000806177824 */ /* 0x040fe400078e0217 */
[C---:B------:R-:W-:Y:S02]  /*0660*/  IMAD R25, R6.reuse, 0x8, R25 ;  /* 0x0000000806197824 */ /* 0x040fe400078e0219 */
[----:B------:R-:W-:Y:S01]  /*0670*/  IMAD R27, R6, 0x8, R27 ;  /* 0x00000008061b7824 */ /* 0x000fe200078e021b */
[----:B--2---:R-:W-:-:S08]  /*0680*/  DFMA R16, R20, R18, R16 ;  /* 0x000000121410722b */ /* 0x004fd00000000010 */
[----:B---3--:R-:W-:Y:S01]  /*0690*/  DFMA R20, R12, R28, R16 ;  /* 0x0000001c0c14722b */ /* 0x008fe20000000010 */
[----:B------:R-:W-:Y:S10]  /*06a0*/  BRA.U UP1, `(.L_x_81) ;  /* 0xfffffff901e47547 */ /* 0x000ff4000b83ffff */
.L_x_80:
[----:B------:R-:W-:Y:S05]  /*06b0*/  BRA.U !UP0, `(.L_x_79) ;  /* 0x0000000508407547 */ /* 0x000fea000b800000 */
[----:B------:R-:W-:Y:S02]  /*06c0*/  UISETP.GE.U32.AND UP0, UPT, UR7, 0x4, UPT ;  /* 0x000000040700788c */ /* 0x000fe4000bf06070 */
[----:B------:R-:W-:-:S04]  /*06d0*/  ULOP3.LUT UR5, UR6, 0x3, URZ, 0xc0, !UPT ;  /* 0x0000000306057892 */ /* 0x000fc8000f8ec0ff */
[----:B------:R-:W-:-:S03]  /*06e0*/  UISETP.NE.AND UP1, UPT, UR5, URZ, UPT ;  /* 0x000000ff0500728c */ /* 0x000fc6000bf25270 */
[----:B------:R-:W-:Y:S08]  /*06f0*/  BRA.U !UP0, `(.L_x_82) ;  /* 0x0000000108947547 */ /* 0x000ff0000b800000 */
[----:B------:R-:W0:Y:S01]  /*0700*/  LDCU UR4, c[0x0][0x398] ;  /* 0x00007300ff0477ac */ /* 0x000e220008000800 */
[----:B------:R-:W1:Y:S01]  /*0710*/  LDC.64 R24, c[0x0][0x3a0] ;  /* 0x0000e800ff187b82 */ /* 0x000e620000000a00 */
[----:B------:R-:W2:Y:S01]  /*0720*/  LDCU.64 UR8, c[0x0][0x390] ;  /* 0x00007200ff0877ac */ /* 0x000ea20008000a00 */
[----:B0-----:R-:W-:-:S04]  /*0730*/  IMAD R3, R4, UR4, RZ ;  /* 0x0000000404037c24 */ /* 0x001fc8000f8e02ff */
[----:B------:R-:W-:Y:S01]  /*0740*/  VIADD R5, R3, UR4 ;  /* 0x0000000403057c36 */ /* 0x000fe20008000000 */
[----:B------:R-:W-:Y:S01]  /*0750*/  IADD3 R6, P0, PT, R0, R3, RZ ;  /* 0x0000000300067210 */ /* 0x000fe20007f1e0ff */
[----:B-1----:R-:W-:-:S03]  /*0760*/  IMAD.WIDE.U32 R24, R4, 0x8, R24 ;  /* 0x0000000804187825 */ /* 0x002fc600078e0018 */
[-C--:B------:R-:W-:Y:S02]  /*0770*/  LEA.HI.X.SX32 R3, R3, R2.reuse, 0x1, P0 ;  /* 0x0000000203037211 */ /* 0x080fe400000f0eff */
[----:B--2---:R-:W-:Y:S01]  /*0780*/  LEA R12, P0, R6, UR8, 0x3 ;  /* 0x00000008060c7c11 */ /* 0x004fe2000f8018ff */
[----:B------:R-:W2:Y:S01]  /*0790*/  LDG.E.64 R14, desc[UR10][R24.64] ;  /* 0x0000000a180e7981 */ /* 0x000ea2000c1e1b00 */
[----:B------:R-:W-:Y:S02]  /*07a0*/  IADD3 R7, P1, PT, R0, R5, RZ ;  /* 0x0000000500077210 */ /* 0x000fe40007f3e0ff */
[----:B------:R-:W-:Y:S01]  /*07b0*/  LEA.HI.X R13, R6, UR9, R3, 0x3, P0 ;  /* 0x00000009060d7c11 */ /* 0x000fe200080f1c03 */
[C---:B------:R-:W-:Y:S01]  /*07c0*/  VIADD R3, R5.reuse, UR4 ;  /* 0x0000000405037c36 */ /* 0x040fe20008000000 */
[----:B------:R-:W-:Y:S02]  /*07d0*/  LEA.HI.X.SX32 R10, R5, R2, 0x1, P1 ;  /* 0x00000002050a7211 */ /* 0x000fe400008f0eff */
[----:B------:R-:W-:-:S02]  /*07e0*/  LEA R8, P0, R7, UR8, 0x3 ;  /* 0x0000000807087c11 */ /* 0x000fc4000f8018ff */
[----:B------:R-:W2:Y:S01]  /*07f0*/  LDG.E.64 R12, desc[UR10][R12.64] ;  /* 0x0000000a0c0c7981 */ /* 0x000ea2000c1e1b00 */
[----:B------:R-:W-:Y:S02]  /*0800*/  IADD3 R6, P1, PT, R0, R3, RZ ;  /* 0x0000000300067210 */ /* 0x000fe40007f3e0ff */
[----:B------:R-:W-:Y:S01]  /*0810*/  LEA.HI.X R9, R7, UR9, R10, 0x3, P0 ;  /* 0x0000000907097c11 */ /* 0x000fe200080f1c0a */
[C---:B------:R-:W-:Y:S01]  /*0820*/  VIADD R5, R3.reuse, UR4 ;  /* 0x0000000403057c36 */ /* 0x040fe20008000000 */
[----:B------:R-:W-:Y:S01]  /*0830*/  LEA.HI.X.SX32 R7, R3, R2, 0x1, P1 ;  /* 0x0000000203077211 */ /* 0x000fe200008f0eff */
[----:B------:R-:W3:Y:S01]  /*0840*/  LDG.E.64 R10, desc[UR10][R24.64+0x8] ;  /* 0x0000080a180a7981 */ /* 0x000ee2000c1e1b00 */
[----:B------:R-:W-:-:S03]  /*0850*/  LEA R16, P0, R6, UR8, 0x3 ;  /* 0x0000000806107c11 */ /* 0x000fc6000f8018ff */
[----:B------:R-:W3:Y:S01]  /*0860*/  LDG.E.64 R8, desc[UR10][R8.64] ;  /* 0x0000000a08087981 */ /* 0x000ee2000c1e1b00 */
[----:B------:R-:W-:Y:S02]  /*0870*/  IADD3 R3, P1, PT, R0, R5, RZ ;  /* 0x0000000500037210 */ /* 0x000fe40007f3e0ff */
[----:B------:R-:W-:Y:S02]  /*0880*/  LEA.HI.X R17, R6, UR9, R7, 0x3, P0 ;  /* 0x0000000906117c11 */ /* 0x000fe400080f1c07 */
[----:B------:R-:W-:Y:S01]  /*0890*/  LEA.HI.X.SX32 R18, R5, R2, 0x1, P1 ;  /* 0x0000000205127211 */ /* 0x000fe200008f0eff */
[----:B------:R-:W4:Y:S01]  /*08a0*/  LDG.E.64 R6, desc[UR10][R24.64+0x10] ;  /* 0x0000100a18067981 */ /* 0x000f22000c1e1b00 */
[----:B------:R-:W-:-:S03]  /*08b0*/  LEA R22, P0, R3, UR8, 0x3 ;  /* 0x0000000803167c11 */ /* 0x000fc6000f8018ff */
[----:B------:R-:W4:Y:S01]  /*08c0*/  LDG.E.64 R16, desc[UR10][R16.64] ;  /* 0x0000000a10107981 */ /* 0x000f22000c1e1b00 */
[----:B------:R-:W-:-:S03]  /*08d0*/  LEA.HI.X R23, R3, UR9, R18, 0x3, P0 ;  /* 0x0000000903177c11 */ /* 0x000fc600080f1c12 */
[----:B------:R-:W5:Y:S04]  /*08e0*/  LDG.E.64 R18, desc[UR10][R24.64+0x18] ;  /* 0x0000180a18127981 */ /* 0x000f68000c1e1b00 */
[----:B------:R-:W5:Y:S01]  /*08f0*/  LDG.E.64 R22, desc[UR10][R22.64] ;  /* 0x0000000a16167981 */ /* 0x000f62000c1e1b00 */
[----:B------:R-:W-:Y:S01]  /*0900*/  VIADD R4, R4, 0x4 ;  /* 0x0000000404047836 */ /* 0x000fe20000000000 */
[----:B--2---:R-:W-:-:S08]  /*0910*/  DFMA R12, R12, R14, R20 ;  /* 0x0000000e0c0c722b */ /* 0x004fd00000000014 */
[----:B---3--:R-:W-:-:S08]  /*0920*/  DFMA R8, R8, R10, R12 ;  /* 0x0000000a0808722b */ /* 0x008fd0000000000c */
[----:B----4-:R-:W-:-:S08]  /*0930*/  DFMA R6, R16, R6, R8 ;  /* 0x000000061006722b */ /* 0x010fd00000000008 */
[----:B-----5:R-:W-:-:S11]  /*0940*/  DFMA R20, R22, R18, R6 ;  /* 0x000000121614722b */ /* 0x020fd60000000006 */
.L_x_82:
[----:B------:R-:W-:Y:S05]  /*0950*/  BRA.U !UP1, `(.L_x_79) ;  /* 0x0000000109987547 */ /* 0x000fea000b800000 */
[----:B------:R-:W-:Y:S02]  /*0960*/  UISETP.NE.AND UP0, UPT, UR5, 0x1, UPT ;  /* 0x000000010500788c */ /* 0x000fe4000bf05270 */
[----:B------:R-:W-:-:S04]  /*0970*/  ULOP3.LUT UR4, UR6, 0x1, URZ, 0xc0, !UPT ;  /* 0x0000000106047892 */ /* 0x000fc8000f8ec0ff */
[----:B------:R-:W-:-:S03]  /*0980*/  UISETP.NE.U32.AND UP1, UPT, UR4, 0x1, UPT ;  /* 0x000000010400788c */ /* 0x000fc6000bf25070 */
        /* <DEDUP_REMOVED lines=9> */
[C---:B--2---:R-:W-:Y:S02]  /*0a20*/  LEA R6, P0, R5.reuse, UR6, 0x3 ;  /* 0x0000000605067c11 */ /* 0x044fe4000f8018ff */
[----:B------:R-:W-:Y:S02]  /*0a30*/  IADD3 R3, P1, PT, R0, R13, RZ ;  /* 0x0000000d00037210 */ /* 0x000fe40007f3e0ff */
[----:B------:R-:W-:Y:S02]  /*0a40*/  LEA.HI.X R7, R5, UR7, R10, 0x3, P0 ;  /* 0x0000000705077c11 */ /* 0x000fe400080f1c0a */
[----:B------:R-:W-:Y:S01]  /*0a50*/  LEA.HI.X.SX32 R14, R13, R2, 0x1, P1 ;  /* 0x000000020d0e7211 */ /* 0x000fe200008f0eff */
[----:B------:R-:W2:Y:S01]  /*0a60*/  LDG.E.64 R10, desc[UR10][R8.64] ;  /* 0x0000000a080a7981 */ /* 0x000ea2000c1e1b00 */
[----:B------:R-:W-:-:S03]  /*0a70*/  LEA R12, P0, R3, UR6, 0x3 ;  /* 0x00000006030c7c11 */ /* 0x000fc6000f8018ff */
[----:B------:R-:W2:Y:S01]  /*0a80*/  LDG.E.64 R6, desc[UR10][R6.64] ;  /* 0x0000000a06067981 */ /* 0x000ea2000c1e1b00 */
[----:B------:R-:W-:-:S03]  /*0a90*/  LEA.HI.X R13, R3, UR7, R14, 0x3, P0 ;  /* 0x00000007030d7c11 */ /* 0x000fc600080f1c0e */
[----:B------:R-:W3:Y:S04]  /*0aa0*/  LDG.E.64 R14, desc[UR10][R8.64+0x8] ;  /* 0x0000080a080e7981 */ /* 0x000ee8000c1e1b00 */
[----:B------:R-:W3:Y:S01]  /*0ab0*/  LDG.E.64 R12, desc[UR10][R12.64] ;  /* 0x0000000a0c0c7981 */ /* 0x000ee2000c1e1b00 */
[----:B------:R-:W-:Y:S01]  /*0ac0*/  VIADD R4, R4, 0x2 ;  /* 0x0000000204047836 */ /* 0x000fe20000000000 */
[----:B--2---:R-:W-:-:S08]  /*0ad0*/  DFMA R10, R6, R10, R20 ;  /* 0x0000000a060a722b */ /* 0x004fd00000000014 */
[----:B---3--:R-:W-:-:S11]  /*0ae0*/  DFMA R20, R12, R14, R10 ;  /* 0x0000000e0c14722b */ /* 0x008fd6000000000a */
.L_x_83:
[----:B------:R-:W-:Y:S05]  /*0af0*/  BRA.U UP1, `(.L_x_79) ;  /* 0x0000000101307547 */ /* 0x000fea000b800000 */
[----:B------:R-:W0:Y:S01]  /*0b00*/  LDCU UR4, c[0x0][0x398] ;  /* 0x00007300ff0477ac */ /* 0x000e220008000800 */
[----:B------:R-:W1:Y:S01]  /*0b10*/  LDC.64 R6, c[0x0][0x3a0] ;  /* 0x0000e800ff067b82 */ /* 0x000e620000000a00 */
[----:B------:R-:W2:Y:S01]  /*0b20*/  LDCU.64 UR6, c[0x0][0x390] ;  /* 0x00007200ff0677ac */ /* 0x000ea20008000a00 */
[----:B0-----:R-:W-:-:S05]  /*0b30*/  IMAD R3, R4, UR4, RZ ;  /* 0x0000000404037c24 */ /* 0x001fca000f8e02ff */
[----:B------:R-:W-:Y:S01]  /*0b40*/  IADD3 R5, P0, PT, R0, R3, RZ ;  /* 0x0000000300057210 */ /* 0x000fe20007f1e0ff */
[----:B-1----:R-:W-:-:S03]  /*0b50*/  IMAD.WIDE.U32 R6, R4, 0x8, R6 ;  /* 0x0000000804067825 */ /* 0x002fc600078e0006 */
[----:B------:R-:W-:Y:S02]  /*0b60*/  LEA.HI.X.SX32 R10, R3, R2, 0x1, P0 ;  /* 0x00000002030a7211 */ /* 0x000fe400000f0eff */
[C---:B--2---:R-:W-:Y:S01]  /*0b70*/  LEA R8, P0, R5.reuse, UR6, 0x3 ;  /* 0x0000000605087c11 */ /* 0x044fe2000f8018ff */
[----:B------:R-:W2:Y:S03]  /*0b80*/  LDG.E.64 R6, desc[UR10][R6.64] ;  /* 0x0000000a06067981 */ /* 0x000ea6000c1e1b00 */
[----:B------:R-:W-:-:S05]  /*0b90*/  LEA.HI.X R9, R5, UR7, R10, 0x3, P0 ;  /* 0x0000000705097c11 */ /* 0x000fca00080f1c0a */
[----:B------:R-:W2:Y:S02]  /*0ba0*/  LDG.E.64 R4, desc[UR10][R8.64] ;  /* 0x0000000a08047981 */ /* 0x000ea4000c1e1b00 */
[----:B--2---:R-:W-:-:S11]  /*0bb0*/  DFMA R20, R4, R6, R20 ;  /* 0x000000060414722b */ /* 0x004fd60000000014 */
.L_x_79:
[----:B------:R-:W0:Y:S02]  /*0bc0*/  LDCU.64 UR4, c[0x0][0x3b0] ;  /* 0x00007600ff0477ac */ /* 0x000e240008000a00 */
[----:B0-----:R-:W-:-:S04]  /*0bd0*/  LEA R4, P0, R0, UR4, 0x3 ;  /* 0x0000000400047c11 */ /* 0x001fc8000f8018ff */
[----:B------:R-:W-:-:S05]  /*0be0*/  LEA.HI.X R5, R0, UR5, R2, 0x3, P0 ;  /* 0x0000000500057c11 */ /* 0x000fca00080f1c02 */
[----:B------:R-:W-:Y:S01]  /*0bf0*/  STG.E.64 desc[UR10][R4.64], R20 ;  /* 0x0000001404007986 */ /* 0x000fe2000c101b0a */
[----:B------:R-:W-:Y:S05]  /*0c00*/  EXIT ;  /* 0x000000000000794d */ /* 0x000fea0003800000 */
.L_x_84:
        /* <DEDUP_REMOVED lines=15> */
.L_x_104:


//--------------------- .text._Z18dgemm_kernel2_sassiiiPdiS_iS_i --------------------------
	.section	.text._Z18dgemm_kernel2_sassiiiPdiS_iS_i,"ax",@progbits
	.align	128
        .global         _Z18dgemm_kernel2_sassiiiPdiS_iS_i
        .type           _Z18dgemm_kernel2_sassiiiPdiS_iS_i,@function
        .size           _Z18dgemm_kernel2_sassiiiPdiS_iS_i,(.L_x_105 - _Z18dgemm_kernel2_sassiiiPdiS_iS_i)
        .other          _Z18dgemm_kernel2_sassiiiPdiS_iS_i,@"STO_CUDA_ENTRY STV_DEFAULT"
_Z18dgemm_kernel2_sassiiiPdiS_iS_i:
.text._Z18dgemm_kernel2_sassiiiPdiS_iS_i:
[----:B------:R-:W-:Y:S01]  /*0000*/  LDC R1, c[0x0][0x37c] ;  /* 0x0000df00ff017b82 */ /* 0x000fe20000000800 */
[----:B------:R-:W0:Y:S01]  /*0010*/  S2R R3, SR_TID.X ;  /* 0x0000000000037919 */ /* 0x000e220000002100 */
[----:B------:R-:W1:Y:S06]  /*0020*/  LDCU UR5, c[0x0][0x388] ;  /* 0x00007100ff0577ac */ /* 0x000e6c0008000800 */
[----:B------:R-:W0:Y:S01]  /*0030*/  S2UR UR4, SR_CTAID.X ;  /* 0x00000000000479c3 */ /* 0x000e220000002500 */
[----:B------:R-:W-:Y:S01]  /*0040*/  CS2R R4, SRZ ;  /* 0x0000000000047805 */ /* 0x000fe2000001ff00 */
[----:B------:R-:W2:Y:S06]  /*0050*/  LDCU.64 UR8, c[0x0][0x358] ;  /* 0x00006b00ff0877ac */ /* 0x000eac0008000a00 */
[----:B------:R-:W0:Y:S01]  /*0060*/  LDC R0, c[0x0][0x360] ;  /* 0x0000d800ff007b82 */ /* 0x000e220000000800 */
[----:B-1----:R-:W-:Y:S01]  /*0070*/  UISETP.GE.AND UP0, UPT, UR5, 0x1, UPT ;  /* 0x000000010500788c */ /* 0x002fe2000bf06270 */
[----:B0-----:R-:W-:-:S08]  /*0080*/  IMAD R0, R0, UR4, R3 ;  /* 0x0000000400007c24 */ /* 0x001fd0000f8e0203 */
[----:B--2---:R-:W-:Y:S05]  /*0090*/  BRA.U !UP0, `(.L_x_85) ;  /* 0x0000000d08387547 */ /* 0x004fea000b800000 */
[----:B------:R-:W0:Y:S01]  /*00a0*/  LDC.64 R12, c[0x0][0x390] ;  /* 0x0000e400ff0c7b82 */ /* 0x000e220000000a00 */
[----:B------:R-:W1:Y:S01]  /*00b0*/  LDCU UR6, c[0x0][0x398] ;  /* 0x00007300ff0677ac */ /* 0x000e620008000800 */
[----:B------:R-:W-:Y:S01]  /*00c0*/  CS2R R4, SRZ ;  /* 0x0000000000047805 */ /* 0x000fe2000001ff00 */
[----:B------:R-:W2:Y:S01]  /*00d0*/  LDCU.64 UR10, c[0x0][0x3a0] ;  /* 0x00007400ff0a77ac */ /* 0x000ea20008000a00 */
[----:B------:R-:W-:Y:S02]  /*00e0*/  UISETP.GE.U32.AND UP0, UPT, UR5, 0x4, UPT ;  /* 0x000000040500788c */ /* 0x000fe4000bf06070 */
[----:B------:R-:W-:Y:S02]  /*00f0*/  ULOP3.LUT UR4, UR5, 0x3, URZ, 0xc0, !UPT ;  /* 0x0000000305047892 */ /* 0x000fe4000f8ec0ff */
[----:B-1----:R-:W-:Y:S01]  /*0100*/  USHF.L.U32 UR6, UR6, 0x3, URZ ;  /* 0x0000000306067899 */ /* 0x002fe200080006ff */
[----:B--2---:R-:W-:-:S03]  /*0110*/  IMAD.U32 R2, RZ, RZ, UR10 ;  /* 0x0000000aff027e24 */ /* 0x004fc6000f8e00ff */
[----:B------:R-:W-:Y:S01]  /*0120*/  USHF.R.S32.HI UR7, URZ, 0x1f, UR6 ;  /* 0x0000001fff077899 */ /* 0x000fe20008011406 */
[----:B0-----:R-:W-:-:S04]  /*0130*/  IMAD.WIDE R12, R0, 0x8, R12 ;  /* 0x00000008000c7825 */ /* 0x001fc800078e020c */
[----:B------:R-:W-:Y:S02]  /*0140*/  IMAD.MOV.U32 R17, RZ, RZ, R13 ;  /* 0x000000ffff117224 */ /* 0x000fe400078e000d */
[----:B------:R-:W-:Y:S01]  /*0150*/  IMAD.U32 R3, RZ, RZ, UR11 ;  /* 0x0000000bff037e24 */ /* 0x000fe2000f8e00ff */
[----:B------:R-:W-:Y:S06]  /*0160*/  BRA.U !UP0, `(.L_x_86) ;  /* 0x0000000908c07547 */ /* 0x000fec000b800000 */
[----:B------:R-:W-:Y:S01]  /*0170*/  ULOP3.LUT UR5, UR5, 0x7ffffffc, URZ, 0xc0, !UPT ;  /* 0x7ffffffc05057892 */ /* 0x000fe2000f8ec0ff */
[----:B------:R-:W-:-:S03]  /*0180*/  CS2R R4, SRZ ;  /* 0x0000000000047805 */ /* 0x000fc6000001ff00 */
[----:B------:R-:W-:-:S04]  /*0190*/  UIADD3 UR5, UPT, UPT, -UR5, URZ, URZ ;  /* 0x000000ff05057290 */ /* 0x000fc8000fffe1ff */
[----:B------:R-:W-:-:S09]  /*01a0*/  UISETP.GE.AND UP0, UPT, UR5, URZ, UPT ;  /* 0x000000ff0500728c */ /* 0x000fd2000bf06270 */
[----:B------:R-:W-:Y:S05]  /*01b0*/  BRA.U UP0, `(.L_x_87) ;  /* 0x0000000900387547 */ /* 0x000fea000b800000 */
[----:B------:R-:W-:Y:S02]  /*01c0*/  UIADD3 UR10, UPT, UPT, -UR5, URZ, URZ ;  /* 0x000000ff050a7290 */ /* 0x000fe4000fffe1ff */
[----:B------:R-:W-:Y:S02]  /*01d0*/  UPLOP3.LUT UP0, UPT, UPT, UPT, UPT, 0x80, 0x8 ;  /* 0x000000000008789c */ /* 0x000fe40003f0f070 */
[----:B------:R-:W-:-:S09]  /*01e0*/  UISETP.GT.AND UP1, UPT, UR10, 0xc, UPT ;  /* 0x0000000c0a00788c */ /* 0x000fd2000bf24270 */
[----:B------:R-:W-:Y:S05]  /*01f0*/  BRA.U !UP1, `(.L_x_88) ;  /* 0x0000000509607547 */ /* 0x000fea000b800000 */
[----:B------:R-:W-:-:S11]  /*0200*/  UPLOP3.LUT UP0, UPT, UPT, UPT, UPT, 0x40, 0x4 ;  /* 0x000000000004789c */ /* 0x000fd60003f0e870 */
.L_x_89:
[----:B------:R-:W-:Y:S01]  /*0210*/  IMAD.MOV.U32 R8, RZ, RZ, R12 ;  /* 0x000000ffff087224 */ /* 0x000fe200078e000c */
[----:B------:R-:W-:Y:S01]  /*0220*/  IADD3 R22, P0, PT, R12, UR6, RZ ;  /* 0x000000060c167c10 */ /* 0x000fe2000ff1e0ff */
[----:B------:R-:W-:Y:S01]  /*0230*/  IMAD.MOV.U32 R9, RZ, RZ, R17 ;  /* 0x000000ffff097224 */ /* 0x000fe200078e0011 */
[----:B------:R-:W2:Y:S04]  /*0240*/  LDG.E.64 R12, desc[UR8][R2.64] ;  /* 0x00000008020c7981 */ /* 0x000ea8000c1e1b00 */
[----:B------:R-:W2:Y:S01]  /*0250*/  LDG.E.64 R14, desc[UR8][R8.64] ;  /* 0x00000008080e7981 */ /* 0x000ea2000c1e1b00 */
[----:B------:R-:W-:Y:S02]  /*0260*/  IADD3.X R23, PT, PT, R17, UR7, RZ, P0, !PT ;  /* 0x0000000711177c10 */ /* 0x000fe400087fe4ff */
[----:B------:R-:W-:Y:S01]  /*0270*/  IADD3 R24, P0, PT, R22, UR6, RZ ;  /* 0x0000000616187c10 */ /* 0x000fe2000ff1e0ff */
[----:B------:R-:W3:Y:S04]  /*0280*/  LDG.E.64 R16, desc[UR8][R2.64+0x8] ;  /* 0x0000080802107981 */ /* 0x000ee8000c1e1b00 */
[----:B------:R0:W3:Y:S01]  /*0290*/  LDG.E.64 R18, desc[UR8][R22.64] ;  /* 0x0000000816127981 */ /* 0x0000e2000c1e1b00 */
[----:B------:R-:W-:-:S02]  /*02a0*/  IADD3.X R25, PT, PT, R23, UR7, RZ, P0, !PT ;  /* 0x0000000717197c10 */ /* 0x000fc400087fe4ff */
[----:B------:R-:W-:Y:S01]  /*02b0*/  IADD3 R28, P0, PT, R24, UR6, RZ ;  /* 0x00000006181c7c10 */ /* 0x000fe2000ff1e0ff */
[----:B------:R-:W4:Y:S04]  /*02c0*/  LDG.E.64 R6, desc[UR8][R2.64+0x10] ;  /* 0x0000100802067981 */ /* 0x000f28000c1e1b00 */
[----:B------:R1:W4:Y:S01]  /*02d0*/  LDG.E.64 R20, desc[UR8][R24.64] ;  /* 0x0000000818147981 */ /* 0x000322000c1e1b00 */
[----:B------:R-:W-:-:S03]  /*02e0*/  IADD3.X R29, PT, PT, R25, UR7, RZ, P0, !PT ;  /* 0x00000007191d7c10 */ /* 0x000fc600087fe4ff */
[----:B------:R-:W5:Y:S04]  /*02f0*/  LDG.E.64 R10, desc[UR8][R2.64+0x18] ;  /* 0x00001808020a7981 */ /* 0x000f68000c1e1b00 */
[----:B------:R1:W5:Y:S01]  /*0300*/  LDG.E.64 R8, desc[UR8][R28.64] ;  /* 0x000000081c087981 */ /* 0x000362000c1e1b00 */
[----:B------:R-:W-:-:S04]  /*0310*/  IADD3 R26, P0, PT, R28, UR6, RZ ;  /* 0x000000061c1a7c10 */ /* 0x000fc8000ff1e0ff */
[----:B------:R-:W-:Y:S02]  /*0320*/  IADD3.X R27, PT, PT, R29, UR7, RZ, P0, !PT ;  /* 0x000000071d1b7c10 */ /* 0x000fe400087fe4ff */
[----:B0-----:R-:W-:-:S04]  /*0330*/  IADD3 R22, P0, PT, R26, UR6, RZ ;  /* 0x000000061a167c10 */ /* 0x001fc8000ff1e0ff */
[----:B------:R-:W-:Y:S02]  /*0340*/  IADD3.X R23, PT, PT, R27, UR7, RZ, P0, !PT ;  /* 0x000000071b177c10 */ /* 0x000fe400087fe4ff */
[----:B-1----:R-:W-:-:S04]  /*0350*/  IADD3 R24, P0, PT, R22, UR6, RZ ;  /* 0x0000000616187c10 */ /* 0x002fc8000ff1e0ff */
[----:B------:R-:W-:Y:S02]  /*0360*/  IADD3.X R25, PT, PT, R23, UR7, RZ, P0, !PT ;  /* 0x0000000717197c10 */ /* 0x000fe400087fe4ff */
[----:B------:R-:W-:-:S04]  /*0370*/  IADD3 R28, P0, PT, R24, UR6, RZ ;  /* 0x00000006181c7c10 */ /* 0x000fc8000ff1e0ff */
[----:B------:R-:W-:Y:S01]  /*0380*/  IADD3.X R29, PT, PT, R25, UR7, RZ, P0, !PT ;  /* 0x00000007191d7c10 */ /* 0x000fe200087fe4ff */
[----:B--2---:R-:W-:Y:S01]  /*0390*/  DFMA.RZ R4, R14, R12, R4 ;  /* 0x0000000c0e04722b */ /* 0x004fe2000000c004 */
[----:B------:R-:W2:Y:S04]  /*03a0*/  LDG.E.64 R12, desc[UR8][R2.64+0x20] ;  /* 0x00002008020c7981 */ /* 0x000ea8000c1e1b00 */
[----:B------:R0:W2:Y:S03]  /*03b0*/  LDG.E.64 R14, desc[UR8][R26.64] ;  /* 0x000000081a0e7981 */ /* 0x0000a6000c1e1b00 */
[----:B---3--:R-:W-:Y:S01]  /*03c0*/  DFMA.RZ R4, R18, R16, R4 ;  /* 0x000000101204722b */ /* 0x008fe2000000c004 */
[----:B------:R-:W3:Y:S04]  /*03d0*/  LDG.E.64 R16, desc[UR8][R2.64+0x28] ;  /* 0x0000280802107981 */ /* 0x000ee8000c1e1b00 */
[----:B------:R2:W3:Y:S03]  /*03e0*/  LDG.E.64 R18, desc[UR8][R22.64] ;  /* 0x0000000816127981 */ /* 0x0004e6000c1e1b00 */
[----:B----4-:R-:W-:-:S02]  /*03f0*/  DFMA.RZ R20, R20, R6, R4 ;  /* 0x000000061414722b */ /* 0x010fc4000000c004 */
[----:B------:R-:W4:Y:S04]  /*0400*/  LDG.E.64 R4, desc[UR8][R2.64+0x30] ;  /* 0x0000300802047981 */ /* 0x000f28000c1e1b00 */
[----:B------:R3:W4:Y:S02]  /*0410*/  LDG.E.64 R6, desc[UR8][R24.64] ;  /* 0x0000000818067981 */ /* 0x000724000c1e1b00 */
[----:B-----5:R-:W-:Y:S02]  /*0420*/  DFMA.RZ R20, R8, R10, R20 ;  /* 0x0000000a0814722b */ /* 0x020fe4000000c014 */
[----:B------:R-:W5:Y:S04]  /*0430*/  LDG.E.64 R10, desc[UR8][R2.64+0x38] ;  /* 0x00003808020a7981 */ /* 0x000f68000c1e1b00 */
[----:B------:R4:W5:Y:S01]  /*0440*/  LDG.E.64 R8, desc[UR8][R28.64] ;  /* 0x000000081c087981 */ /* 0x000962000c1e1b00 */
[----:B0-----:R-:W-:-:S04]  /*0450*/  IADD3 R26, P0, PT, R28, UR6, RZ ;  /* 0x000000061c1a7c10 */ /* 0x001fc8000ff1e0ff */
[----:B------:R-:W-:Y:S01]  /*0460*/  IADD3.X R27, PT, PT, R29, UR7, RZ, P0, !PT ;  /* 0x000000071d1b7c10 */ /* 0x000fe200087fe4ff */
[----:B--2---:R-:W-:Y:S01]  /*0470*/  DFMA.RZ R22, R14, R12, R20 ;  /* 0x0000000c0e16722b */ /* 0x004fe2000000c014 */
[----:B------:R-:W-:Y:S01]  /*0480*/  IADD3 R20, P0, PT, R26, UR6, RZ ;  /* 0x000000061a147c10 */ /* 0x000fe2000ff1e0ff */
[----:B------:R-:W2:Y:S04]  /*0490*/  LDG.E.64 R14, desc[UR8][R2.64+0x40] ;  /* 0x00004008020e7981 */ /* 0x000ea8000c1e1b00 */
[----:B------:R0:W2:Y:S01]  /*04a0*/  LDG.E.64 R12, desc[UR8][R26.64] ;  /* 0x000000081a0c7981 */ /* 0x0000a2000c1e1b00 */
[----:B------:R-:W-:Y:S01]  /*04b0*/  IADD3.X R21, PT, PT, R27, UR7, RZ, P0, !PT ;  /* 0x000000071b157c10 */ /* 0x000fe200087fe4ff */
[----:B---3--:R-:W-:Y:S01]  /*04c0*/  DFMA.RZ R24, R18, R16, R22 ;  /* 0x000000101218722b */ /* 0x008fe2000000c016 */
[----:B------:R-:W-:Y:S01]  /*04d0*/  IADD3 R22, P0, PT, R20, UR6, RZ ;  /* 0x0000000614167c10 */ /* 0x000fe2000ff1e0ff */
[----:B------:R-:W3:Y:S04]  /*04e0*/  LDG.E.64 R18, desc[UR8][R2.64+0x48] ;  /* 0x0000480802127981 */ /* 0x000ee8000c1e1b00 */
[----:B------:R1:W3:Y:S01]  /*04f0*/  LDG.E.64 R16, desc[UR8][R20.64] ;  /* 0x0000000814107981 */ /* 0x0002e2000c1e1b00 */
[----:B------:R-:W-:Y:S01]  /*0500*/  IADD3.X R23, PT, PT, R21, UR7, RZ, P0, !PT ;  /* 0x0000000715177c10 */ /* 0x000fe200087fe4ff */
[----:B----4-:R-:W-:-:S02]  /*0510*/  DFMA.RZ R28, R6, R4, R24 ;  /* 0x00000004061c722b */ /* 0x010fc4000000c018 */
[----:B------:R-:W4:Y:S01]  /*0520*/  LDG.E.64 R4, desc[UR8][R2.64+0x50] ;  /* 0x0000500802047981 */ /* 0x000f22000c1e1b00 */
[----:B------:R-:W-:-:S03]  /*0530*/  IADD3 R24, P0, PT, R22, UR6, RZ ;  /* 0x0000000616187c10 */ /* 0x000fc6000ff1e0ff */
[----:B------:R1:W4:Y:S01]  /*0540*/  LDG.E.64 R6, desc[UR8][R22.64] ;  /* 0x0000000816067981 */ /* 0x000322000c1e1b00 */
[----:B------:R-:W-:Y:S01]  /*0550*/  IADD3.X R25, PT, PT, R23, UR7, RZ, P0, !PT ;  /* 0x0000000717197c10 */ /* 0x000fe200087fe4ff */
[----:B-----5:R-:W-:Y:S02]  /*0560*/  DFMA.RZ R28, R8, R10, R28 ;  /* 0x0000000a081c722b */ /* 0x020fe4000000c01c */
[----:B------:R-:W5:Y:S04]  /*0570*/  LDG.E.64 R10, desc[UR8][R2.64+0x58] ;  /* 0x00005808020a7981 */ /* 0x000f68000c1e1b00 */
[----:B------:R-:W5:Y:S01]  /*0580*/  LDG.E.64 R8, desc[UR8][R24.64] ;  /* 0x0000000818087981 */ /* 0x000f62000c1e1b00 */
[----:B0-----:R-:W-:-:S04]  /*0590*/  IADD3 R26, P0, PT, R24, UR6, RZ ;  /* 0x00000006181a7c10 */ /* 0x001fc8000ff1e0ff */
[----:B------:R-:W-:Y:S02]  /*05a0*/  IADD3.X R27, PT, PT, R25, UR7, RZ, P0, !PT ;  /* 0x00000007191b7c10 */ /* 0x000fe400087fe4ff */
[----:B-1----:R-:W-:-:S04]  /*05b0*/  IADD3 R20, P0, PT, R26, UR6, RZ ;  /* 0x000000061a147c10 */ /* 0x002fc8000ff1e0ff */
[----:B------:R-:W-:Y:S02]  /*05c0*/  IADD3.X R21, PT, PT, R27, UR7, RZ, P0, !PT ;  /* 0x000000071b157c10 */ /* 0x000fe400087fe4ff */
[----:B------:R-:W-:-:S04]  /*05d0*/  IADD3 R22, P0, PT, R20, UR6, RZ ;  /* 0x0000000614167c10 */ /* 0x000fc8000ff1e0ff */
[----:B------:R-:W-:-:S05]  /*05e0*/  IADD3.X R23, PT, PT, R21, UR7, RZ, P0, !PT ;  /* 0x0000000715177c10 */ /* 0x000fca00087fe4ff */
[----:B------:R-:W5:Y:S01]  /*05f0*/  LDG.E.64 R24, desc[UR8][R22.64] ;  /* 0x0000000816187981 */ /* 0x000f62000c1e1b00 */
[----:B--2---:R-:W-:-:S03]  /*0600*/  DFMA.RZ R28, R12, R14, R28 ;  /* 0x0000000e0c1c722b */ /* 0x004fc6000000c01c */
[----:B------:R-:W2:Y:S04]  /*0610*/  LDG.E.64 R14, desc[UR8][R2.64+0x60] ;  /* 0x00006008020e7981 */ /* 0x000ea8000c1e1b00 */
[----:B------:R-:W2:Y:S01]  /*0620*/  LDG.E.64 R12, desc[UR8][R26.64] ;  /* 0x000000081a0c7981 */ /* 0x000ea2000c1e1b00 */
[----:B---3--:R-:W-:-:S03]  /*0630*/  DFMA.RZ R28, R16, R18, R28 ;  /* 0x00000012101c722b */ /* 0x008fc6000000c01c */
[----:B------:R-:W3:Y:S04]  /*0640*/  LDG.E.64 R18, desc[UR8][R2.64+0x68] ;  /* 0x0000680802127981 */ /* 0x000ee8000c1e1b00 */
[----:B------:R-:W3:Y:S01]  /*0650*/  LDG.E.64 R16, desc[UR8][R20.64] ;  /* 0x0000000814107981 */ /* 0x000ee2000c1e1b00 */
[----:B----4-:R-:W-:Y:S01]  /*0660*/  DFMA.RZ R28, R6, R4, R28 ;  /* 0x00000004061c722b */ /* 0x010fe2000000c01c */
[----:B------:R-:W-:Y:S02]  /*0670*/  IADD3 R6, P0, PT, R22, UR6, RZ ;  /* 0x0000000616067c10 */ /* 0x000fe4000ff1e0ff */
[----:B------:R-:W4:Y:S02]  /*0680*/  LDG.E.64 R4, desc[UR8][R2.64+0x70] ;  /* 0x0000700802047981 */ /* 0x000f24000c1e1b00 */
[----:B------:R-:W-:-:S03]  /*0690*/  IADD3.X R7, PT, PT, R23, UR7, RZ, P0, !PT ;  /* 0x0000000717077c10 */ /* 0x000fc600087fe4ff */
[----:B-----5:R-:W-:Y:S01]  /*06a0*/  DFMA.RZ R28, R8, R10, R28 ;  /* 0x0000000a081c722b */ /* 0x020fe2000000c01c */
[----:B------:R0:W5:Y:S04]  /*06b0*/  LDG.E.64 R10, desc[UR8][R2.64+0x78] ;  /* 0x00007808020a7981 */ /* 0x000168000c1e1b00 */
[----:B------:R-:W5:Y:S01]  /*06c0*/  LDG.E.64 R8, desc[UR8][R6.64] ;  /* 0x0000000806087981 */ /* 0x000f62000c1e1b00 */
[----:B------:R-:W-:-:S04]  /*06d0*/  UIADD3 UR5, UPT, UPT, UR5, 0x10, URZ ;  /* 0x0000001005057890 */ /* 0x000fc8000fffe0ff */
[----:B------:R-:W-:Y:S01]  /*06e0*/  UISETP.GE.AND UP1, UPT, UR5, -0xc, UPT ;  /* 0xfffffff40500788c */ /* 0x000fe2000bf26270 */
[----:B0-----:R-:W-:-:S05]  /*06f0*/  IADD3 R2, P1, PT, R2, 0x80, RZ ;  /* 0x0000008002027810 */ /* 0x001fca0007f3e0ff */
[----:B------:R-:W-:Y:S01]  /*0700*/  IMAD.X R3, RZ, RZ, R3, P1 ;  /* 0x000000ffff037224 */ /* 0x000fe200008e0603 */
[----:B--2---:R-:W-:-:S08]  /*0710*/  DFMA.RZ R12, R12, R14, R28 ;  /* 0x0000000e0c0c722b */ /* 0x004fd0000000c01c */
[----:B---3--:R-:W-:-:S08]  /*0720*/  DFMA.RZ R12, R16, R18, R12 ;  /* 0x00000012100c722b */ /* 0x008fd0000000c00c */
[----:B----4-:R-:W-:Y:S01]  /*0730*/  DFMA.RZ R4, R24, R4, R12 ;  /* 0x000000041804722b */ /* 0x010fe2000000c00c */
[----:B------:R-:W-:-:S04]  /*0740*/  IADD3 R12, P0, PT, R6, UR6, RZ ;  /* 0x00000006060c7c10 */ /* 0x000fc8000ff1e0ff */
[----:B------:R-:W-:-:S03]  /*0750*/  IADD3.X R17, PT, PT, R7, UR7, RZ, P0, !PT ;  /* 0x0000000707117c10 */ /* 0x000fc600087fe4ff */
[----:B-----5:R-:W-:Y:S01]  /*0760*/  DFMA.RZ R4, R8, R10, R4 ;  /* 0x0000000a0804722b */ /* 0x020fe2000000c004 */
[----:B------:R-:W-:Y:S10]  /*0770*/  BRA.U !UP1, `(.L_x_89) ;  /* 0xfffffff909a47547 */ /* 0x000ff4000b83ffff */
.L_x_88:
[----:B------:R-:W-:-:S04]  /*0780*/  UIADD3 UR10, UPT, UPT, -UR5, URZ, URZ ;  /* 0x000000ff050a7290 */ /* 0x000fc8000fffe1ff */
[----:B------:R-:W-:-:S09]  /*0790*/  UISETP.GT.AND UP1, UPT, UR10, 0x4, UPT ;  /* 0x000000040a00788c */ /* 0x000fd2000bf24270 */
[----:B------:R-:W-:Y:S05]  /*07a0*/  BRA.U !UP1, `(.L_x_90) ;  /* 0x0000000109b47547 */ /* 0x000fea000b800000 */
[----:B------:R-:W-:Y:S01]  /*07b0*/  IMAD.MOV.U32 R16, RZ, RZ, R12 ;  /* 0x000000ffff107224 */ /* 0x000fe200078e000c */
[----:B------:R-:W-:Y:S01]  /*07c0*/  IADD3 R26, P0, PT, R12, UR6, RZ ;  /* 0x000000060c1a7c10 */ /* 0x000fe2000ff1e0ff */
[----:B------:R-:W2:Y:S04]  /*07d0*/  LDG.E.64 R14, desc[UR8][R2.64] ;  /* 0x00000008020e7981 */ /* 0x000ea8000c1e1b00 */
[----:B------:R-:W2:Y:S01]  /*07e0*/  LDG.E.64 R22, desc[UR8][R16.64] ;  /* 0x0000000810167981 */ /* 0x000ea2000c1e1b00 */
[----:B------:R-:W-:Y:S02]  /*07f0*/  IADD3.X R27, PT, PT, R17, UR7, RZ, P0, !PT ;  /* 0x00000007111b7c10 */ /* 0x000fe400087fe4ff */
[----:B------:R-:W-:Y:S01]  /*0800*/  IADD3 R28, P0, PT, R26, UR6, RZ ;  /* 0x000000061a1c7c10 */ /* 0x000fe2000ff1e0ff */
[----:B------:R-:W3:Y:S04]  /*0810*/  LDG.E.64 R18, desc[UR8][R2.64+0x8] ;  /* 0x0000080802127981 */ /* 0x000ee8000c1e1b00 */
[----:B------:R-:W3:Y:S01]  /*0820*/  LDG.E.64 R20, desc[UR8][R26.64] ;  /* 0x000000081a147981 */ /* 0x000ee2000c1e1b00 */
[----:B------:R-:W-:-:S02]  /*0830*/  IADD3.X R29, PT, PT, R27, UR7, RZ, P0, !PT ;  /* 0x000000071b1d7c10 */ /* 0x000fc400087fe4ff */
[----:B------:R-:W-:Y:S01]  /*0840*/  IADD3 R24, P0, PT, R28, UR6, RZ ;  /* 0x000000061c187c10 */ /* 0x000fe2000ff1e0ff */
[----:B------:R-:W4:Y:S04]  /*0850*/  LDG.E.64 R10, desc[UR8][R2.64+0x10] ;  /* 0x00001008020a7981 */ /* 0x000f28000c1e1b00 */
[----:B------:R-:W4:Y:S01]  /*0860*/  LDG.E.64 R12, desc[UR8][R28.64] ;  /* 0x000000081c0c7981 */ /* 0x000f22000c1e1b00 */
[----:B------:R-:W-:-:S03]  /*0870*/  IADD3.X R25, PT, PT, R29, UR7, RZ, P0, !PT ;  /* 0x000000071d197c10 */ /* 0x000fc600087fe4ff */
[----:B------:R-:W5:Y:S04]  /*0880*/  LDG.E.64 R6, desc[UR8][R2.64+0x18] ;  /* 0x0000180802067981 */ /* 0x000f68000c1e1b00 */
[----:B------:R0:W5:Y:S02]  /*0890*/  LDG.E.64 R8, desc[UR8][R24.64] ;  /* 0x0000000818087981 */ /* 0x000164000c1e1b00 */
[----:B0-----:R-:W-:-:S04]  /*08a0*/  IADD3 R24, P0, PT, R24, UR6, RZ ;  /* 0x0000000618187c10 */ /* 0x001fc8000ff1e0ff */
[----:B------:R-:W-:Y:S02]  /*08b0*/  IADD3.X R25, PT, PT, R25, UR7, RZ, P0, !PT ;  /* 0x0000000719197c10 */ /* 0x000fe400087fe4ff */
[----:B------:R-:W-:-:S04]  /*08c0*/  IADD3 R16, P0, PT, R24, UR6, RZ ;  /* 0x0000000618107c10 */ /* 0x000fc8000ff1e0ff */
[----:B------:R-:W-:Y:S01]  /*08d0*/  IADD3.X R17, PT, PT, R25, UR7, RZ, P0, !PT ;  /* 0x0000000719117c10 */ /* 0x000fe200087fe4ff */
[----:B--2---:R-:W-:Y:S01]  /*08e0*/  DFMA.RZ R22, R22, R14, R4 ;  /* 0x0000000e1616722b */ /* 0x004fe2000000c004 */
[----:B------:R-:W2:Y:S04]  /*08f0*/  LDG.E.64 R4, desc[UR8][R2.64+0x20] ;  /* 0x0000200802047981 */ /* 0x000ea8000c1e1b00 */
[----:B------:R-:W2:Y:S03]  /*0900*/  LDG.E.64 R14, desc[UR8][R24.64] ;  /* 0x00000008180e7981 */ /* 0x000ea6000c1e1b00 */
[----:B---3--:R-:W-:Y:S01]  /*0910*/  DFMA.RZ R26, R20, R18, R22 ;  /* 0x00000012141a722b */ /* 0x008fe2000000c016 */
[----:B------:R-:W-:Y:S01]  /*0920*/  IADD3 R22, P0, PT, R16, UR6, RZ ;  /* 0x0000000610167c10 */ /* 0x000fe2000ff1e0ff */
[----:B------:R-:W3:Y:S04]  /*0930*/  LDG.E.64 R20, desc[UR8][R2.64+0x28] ;  /* 0x0000280802147981 */ /* 0x000ee8000c1e1b00 */
[----:B------:R-:W3:Y:S01]  /*0940*/  LDG.E.64 R18, desc[UR8][R16.64] ;  /* 0x0000000810127981 */ /* 0x000ee2000c1e1b00 */
[----:B------:R-:W-:Y:S01]  /*0950*/  IADD3.X R23, PT, PT, R17, UR7, RZ, P0, !PT ;  /* 0x0000000711177c10 */ /* 0x000fe200087fe4ff */
[----:B----4-:R-:W-:Y:S01]  /*0960*/  DFMA.RZ R28, R12, R10, R26 ;  /* 0x0000000a0c1c722b */ /* 0x010fe2000000c01a */
[----:B------:R-:W-:Y:S01]  /*0970*/  IADD3 R10, P0, PT, R22, UR6, RZ ;  /* 0x00000006160a7c10 */ /* 0x000fe2000ff1e0ff */
[----:B------:R-:W4:Y:S04]  /*0980*/  LDG.E.64 R12, desc[UR8][R2.64+0x30] ;  /* 0x00003008020c7981 */ /* 0x000f28000c1e1b00 */
[----:B------:R-:W4:Y:S01]  /*0990*/  LDG.E.64 R26, desc[UR8][R22.64] ;  /* 0x00000008161a7981 */ /* 0x000f22000c1e1b00 */
[----:B------:R-:W-:Y:S01]  /*09a0*/  IADD3.X R11, PT, PT, R23, UR7, RZ, P0, !PT ;  /* 0x00000007170b7c10 */ /* 0x000fe200087fe4ff */
[----:B-----5:R-:W-:-:S02]  /*09b0*/  DFMA.RZ R28, R8, R6, R28 ;  /* 0x00000006081c722b */ /* 0x020fc4000000c01c */
[----:B------:R0:W5:Y:S04]  /*09c0*/  LDG.E.64 R8, desc[UR8][R2.64+0x38] ;  /* 0x0000380802087981 */ /* 0x000168000c1e1b00 */
[----:B------:R-:W5:Y:S01]  /*09d0*/  LDG.E.64 R6, desc[UR8][R10.64] ;  /* 0x000000080a067981 */ /* 0x000f62000c1e1b00 */
[----:B------:R-:W-:Y:S02]  /*09e0*/  UIADD3 UR5, UPT, UPT, UR5, 0x8, URZ ;  /* 0x0000000805057890 */ /* 0x000fe4000fffe0ff */
[----:B------:R-:W-:Y:S01]  /*09f0*/  UPLOP3.LUT UP0, UPT, UPT, UPT, UPT, 0x40, 0x4 ;  /* 0x000000000004789c */ /* 0x000fe20003f0e870 */
[----:B0-----:R-:W-:-:S05]  /*0a00*/  IADD3 R2, P1, PT, R2, 0x40, RZ ;  /* 0x0000004002027810 */ /* 0x001fca0007f3e0ff */
[----:B------:R-:W-:Y:S01]  /*0a10*/  IMAD.X R3, RZ, RZ, R3, P1 ;  /* 0x000000ffff037224 */ /* 0x000fe200008e0603 */
[----:B--2---:R-:W-:-:S08]  /*0a20*/  DFMA.RZ R4, R14, R4, R28 ;  /* 0x000000040e04722b */ /* 0x004fd0000000c01c */
[----:B---3--:R-:W-:-:S08]  /*0a30*/  DFMA.RZ R4, R18, R20, R4 ;  /* 0x000000141204722b */ /* 0x008fd0000000c004 */
[----:B----4-:R-:W-:Y:S01]  /*0a40*/  DFMA.RZ R4, R26, R12, R4 ;  /* 0x0000000c1a04722b */ /* 0x010fe2000000c004 */
[----:B------:R-:W-:-:S04]  /*0a50*/  IADD3 R12, P0, PT, R10, UR6, RZ ;  /* 0x000000060a0c7c10 */ /* 0x000fc8000ff1e0ff */
[----:B------:R-:W-:-:S03]  /*0a60*/  IADD3.X R17, PT, PT, R11, UR7, RZ, P0, !PT ;  /* 0x000000070b117c10 */ /* 0x000fc600087fe4ff */
[----:B-----5:R-:W-:-:S11]  /*0a70*/  DFMA.RZ R4, R6, R8, R4 ;  /* 0x000000080604722b */ /* 0x020fd6000000c004 */
.L_x_90:
[----:B------:R-:W-:-:S09]  /*0a80*/  UISETP.NE.OR UP0, UPT, UR5, URZ, UP0 ;  /* 0x000000ff0500728c */ /* 0x000fd20008705670 */
[----:B------:R-:W-:Y:S05]  /*0a90*/  BRA.U !UP0, `(.L_x_86) ;  /* 0x0000000108747547 */ /* 0x000fea000b800000 */
.L_x_87:
        /* <DEDUP_REMOVED lines=14> */
[----:B------:R0:W5:Y:S04]  /*0b80*/  LDG.E.64 R10, desc[UR8][R2.64+0x18] ;  /* 0x00001808020a7981 */ /* 0x000168000c1e1b00 */
[----:B------:R-:W5:Y:S01]  /*0b90*/  LDG.E.64 R6, desc[UR8][R8.64] ;  /* 0x0000000808067981 */ /* 0x000f62000c1e1b00 */
[----:B------:R-:W-:-:S04]  /*0ba0*/  UIADD3 UR5, UPT, UPT, UR5, 0x4, URZ ;  /* 0x0000000405057890 */ /* 0x000fc8000fffe0ff */
[----:B------:R-:W-:Y:S01]  /*0bb0*/  UISETP.NE.AND UP0, UPT, UR5, URZ, UPT ;  /* 0x000000ff0500728c */ /* 0x000fe2000bf05270 */
[----:B--2---:R-:W-:-:S08]  /*0bc0*/  DFMA.RZ R12, R14, R12, R4 ;  /* 0x0000000c0e0c722b */ /* 0x004fd0000000c004 */
[----:B---3--:R-:W-:-:S08]  /*0bd0*/  DFMA.RZ R12, R18, R16, R12 ;  /* 0x00000010120c722b */ /* 0x008fd0000000c00c */
[----:B----4-:R-:W-:Y:S01]  /*0be0*/  DFMA.RZ R20, R22, R20, R12 ;  /* 0x000000141614722b */ /* 0x010fe2000000c00c */
[----:B------:R-:W-:Y:S02]  /*0bf0*/  IADD3 R13, P0, PT, R2, 0x20, RZ ;  /* 0x00000020020d7810 */ /* 0x000fe40007f1e0ff */
[----:B------:R-:W-:-:S03]  /*0c00*/  IADD3 R12, P1, PT, R8, UR6, RZ ;  /* 0x00000006080c7c10 */ /* 0x000fc6000ff3e0ff */
[----:B0-----:R-:W-:Y:S02]  /*0c10*/  IMAD.MOV.U32 R2, RZ, RZ, R13 ;  /* 0x000000ffff027224 */ /* 0x001fe400078e000d */
[----:B-----5:R-:W-:Y:S01]  /*0c20*/  DFMA.RZ R4, R6, R10, R20 ;  /* 0x0000000a0604722b */ /* 0x020fe2000000c014 */
[----:B------:R-:W-:Y:S01]  /*0c30*/  IADD3.X R17, PT, PT, R9, UR7, RZ, P1, !PT ;  /* 0x0000000709117c10 */ /* 0x000fe20008ffe4ff */
[----:B------:R-:W-:-:S04]  /*0c40*/  IMAD.X R6, RZ, RZ, R3, P0 ;  /* 0x000000ffff067224 */ /* 0x000fc800000e0603 */
[----:B------:R-:W-:Y:S01]  /*0c50*/  IMAD.MOV.U32 R3, RZ, RZ, R6 ;  /* 0x000000ffff037224 */ /* 0x000fe200078e0006 */
[----:B------:R-:W-:Y:S06]  /*0c60*/  BRA.U UP0, `(.L_x_87) ;  /* 0xfffffffd008c7547 */ /* 0x000fec000b83ffff */
.L_x_86:
[----:B------:R-:W-:-:S09]  /*0c70*/  UISETP.NE.AND UP0, UPT, UR4, URZ, UPT ;  /* 0x000000ff0400728c */ /* 0x000fd2000bf05270 */
[----:B------:R-:W-:Y:S05]  /*0c80*/  BRA.U !UP0, `(.L_x_85) ;  /* 0x00000001083c7547 */ /* 0x000fea000b800000 */
[----:B------:R-:W-:-:S12]  /*0c90*/  UIADD3 UR4, UPT, UPT, -UR4, URZ, URZ ;  /* 0x000000ff04047290 */ /* 0x000fd8000fffe1ff */
.L_x_91:
[----:B------:R-:W-:Y:S02]  /*0ca0*/  IMAD.MOV.U32 R6, RZ, RZ, R12 ;  /* 0x000000ffff067224 */ /* 0x000fe400078e000c */
[----:B------:R-:W-:Y:S02]  /*0cb0*/  IMAD.MOV.U32 R7, RZ, RZ, R17 ;  /* 0x000000ffff077224 */ /* 0x000fe400078e0011 */
[----:B------:R-:W-:Y:S02]  /*0cc0*/  IMAD.MOV.U32 R8, RZ, RZ, R2 ;  /* 0x000000ffff087224 */ /* 0x000fe400078e0002 */
[----:B------:R-:W-:Y:S02]  /*0cd0*/  IMAD.MOV.U32 R9, RZ, RZ, R3 ;  /* 0x000000ffff097224 */ /* 0x000fe400078e0003 */
[----:B------:R-:W2:Y:S04]  /*0ce0*/  LDG.E.64 R6, desc[UR8][R6.64] ;  /* 0x0000000806067981 */ /* 0x000ea8000c1e1b00 */
[----:B------:R-:W2:Y:S01]  /*0cf0*/  LDG.E.64 R8, desc[UR8][R8.64] ;  /* 0x0000000808087981 */ /* 0x000ea2000c1e1b00 */
[----:B------:R-:W-:Y:S01]  /*0d00*/  UIADD3 UR4, UPT, UPT, UR4, 0x1, URZ ;  /* 0x0000000104047890 */ /* 0x000fe2000fffe0ff */
[----:B------:R-:W-:-:S02]  /*0d10*/  IADD3 R2, P0, PT, R2, 0x8, RZ ;  /* 0x0000000802027810 */ /* 0x000fc40007f1e0ff */
[----:B------:R-:W-:Y:S01]  /*0d20*/  IADD3 R12, P1, PT, R12, UR6, RZ ;  /* 0x000000060c0c7c10 */ /* 0x000fe2000ff3e0ff */
[----:B------:R-:W-:Y:S02]  /*0d30*/  UISETP.NE.AND UP0, UPT, UR4, URZ, UPT ;  /* 0x000000ff0400728c */ /* 0x000fe4000bf05270 */
[----:B------:R-:W-:Y:S01]  /*0d40*/  IMAD.X R3, RZ, RZ, R3, P0 ;  /* 0x000000ffff037224 */ /* 0x000fe200000e0603 */
[----:B------:R-:W-:Y:S01]  /*0d50*/  IADD3.X R17, PT, PT, R17, UR7, RZ, P1, !PT ;  /* 0x0000000711117c10 */ /* 0x000fe20008ffe4ff */
[----:B--2---:R-:W-:-:S05]  /*0d60*/  DFMA.RZ R4, R6, R8, R4 ;  /* 0x000000080604722b */ /* 0x004fca000000c004 */
[----:B------:R-:W-:Y:S06]  /*0d70*/  BRA.U UP0, `(.L_x_91) ;  /* 0xfffffffd00c87547 */ /* 0x000fec000b83ffff */
.L_x_85:
[----:B------:R-:W0:Y:S02]  /*0d80*/  LDC.64 R2, c[0x0][0x3b0] ;  /* 0x0000ec00ff027b82 */ /* 0x000e240000000a00 */
[----:B0-----:R-:W-:-:S05]  /*0d90*/  IMAD.WIDE R2, R0, 0x8, R2 ;  /* 0x0000000800027825 */ /* 0x001fca00078e0202 */
[----:B------:R-:W-:Y:S01]  /*0da0*/  STG.E.64 desc[UR8][R2.64], R4 ;  /* 0x0000000402007986 */ /* 0x000fe2000c101b08 */
[----:B------:R-:W-:Y:S05]  /*0db0*/  EXIT ;  /* 0x000000000000794d */ /* 0x000fea0003800000 */
.L_x_92:
        /* <DEDUP_REMOVED lines=12> */
.L_x_105:


//--------------------- .text._Z13dgemm_kernel2iiiPdiS_iS_i --------------------------
	.section	.text._Z13dgemm_kernel2iiiPdiS_iS_i,"ax",@progbits
	.align	128
        .global         _Z13dgemm_kernel2iiiPdiS_iS_i
        .type           _Z13dgemm_kernel2iiiPdiS_iS_i,@function
        .size           _Z13dgemm_kernel2iiiPdiS_iS_i,(.L_x_106 - _Z13dgemm_kernel2iiiPdiS_iS_i)
        .other          _Z13dgemm_kernel2iiiPdiS_iS_i,@"STO_CUDA_ENTRY STV_DEFAULT"
_Z13dgemm_kernel2iiiPdiS_iS_i:
.text._Z13dgemm_kernel2iiiPdiS_iS_i:
        /* <DEDUP_REMOVED lines=36> */
.L_x_95:
        /* <DEDUP_REMOVED lines=71> */
.L_x_94:
        /* <DEDUP_REMOVED lines=42> */
.L_x_96:
        /* <DEDUP_REMOVED lines=26> */
.L_x_97:
        /* <DEDUP_REMOVED lines=13> */
.L_x_93:
[----:B------:R-:W0:Y:S02]  /*0bc0*/  LDCU.64 UR4, c[0x0][0x3b0] ;  /* 0x00007600ff0477ac */ /* 0x000e240008000a00 */
[----:B0-----:R-:W-:-:S04]  /*0bd0*/  LEA R4, P0, R0, UR4, 0x3 ;  /* 0x0000000400047c11 */ /* 0x001fc8000f8018ff */
[----:B------:R-:W-:-:S05]  /*0be0*/  LEA.HI.X R5, R0, UR5, R2, 0x3, P0 ;  /* 0x0000000500057c11 */ /* 0x000fca00080f1c02 */
[----:B------:R-:W-:Y:S01]  /*0bf0*/  STG.E.64 desc[UR10][R4.64], R20 ;  /* 0x0000001404007986 */ /* 0x000fe2000c101b0a */
[----:B------:R-:W-:Y:S05]  /*0c00*/  EXIT ;  /* 0x000000000000794d */ /* 0x000fea0003800000 */
.L_x_98:
        /* <DEDUP_REMOVED lines=15> */
.L_x_106:


//--------------------- .nv.shared._Z15dgemm_kernel4_3iiiiiPdiS_iS_i --------------------------
	.section	.nv.shared._Z15dgemm_kernel4_3iiiiiPdiS_iS_i,"aw",@nobits
	.sectionflags	@""
	.align	16
	.zero		1024


//--------------------- .nv.shared.reserved.0     --------------------------
	.section	.nv.shared.reserved.0,"aw",@nobits
	.weak		__nv_reservedSMEM_offset_0_alias
	.size		__nv_reservedSMEM_offset_0_alias, 0, 64
	.other		__nv_reservedSMEM_offset_0_alias,@"STO_CUDA_RESERVED_SHARED STV_DEFAULT"
__nv_reservedSMEM_offset_0_alias:
	.zero		0
	.zero		64


//--------------------- .nv.shared._Z15dgemm_kernel4_2iiiiiPdiS_iS_i --------------------------
	.section	.nv.shared._Z15dgemm_kernel4_2iiiiiPdiS_iS_i,"aw",@nobits
	.sectionflags	@""
	.align	16
	.zero		1024


//--------------------- .nv.shared._Z15dgemm_kernel4_1iiiiiPdiS_iS_i --------------------------
	.section	.nv.shared._Z15dgemm_kernel4_1iiiiiPdiS_iS_i,"aw",@nobits
	.sectionflags	@""
	.align	16
	.zero		1024


//--------------------- .nv.shared._Z13dgemm_kernel4iiiiPdiS_iS_i --------------------------
	.section	.nv.shared._Z13dgemm_kernel4iiiiPdiS_iS_i,"aw",@nobits
	.sectionflags	@""
	.align	16
	.zero		1024


//--------------------- .nv.shared._Z13dgemm_kernel3iiiiPdiS_iS_i --------------------------
	.section	.nv.shared._Z13dgemm_kernel3iiiiPdiS_iS_i,"aw",@nobits
	.sectionflags	@""
	.align	16
	.zero		1024


//--------------------- .nv.shared._Z15dgemm_kernel2_1iiiPdiS_iS_i --------------------------
	.section	.nv.shared._Z15dgemm_kernel2_1iiiPdiS_iS_i,"aw",@nobits
	.sectionflags	@""
	.align	16
	.zero		1024


//--------------------- .nv.shared._Z18dgemm_kernel2_sassiiiPdiS_iS_i --------------------------
	.section	.nv.shared._Z18dgemm_kernel2_sassiiiPdiS_iS_i,"aw",@nobits
	.sectionflags	@""
	.align	16
	.zero		1024


//--------------------- .nv.shared._Z13dgemm_kernel2iiiPdiS_iS_i --------------------------
	.section	.nv.shared._Z13dgemm_kernel2iiiPdiS_iS_i,"aw",@nobits
	.sectionflags	@""
	.align	16
	.zero		1024


//--------------------- .nv.constant0._Z15dgemm_kernel4_3iiiiiPdiS_iS_i --------------------------
	.section	.nv.constant0._Z15dgemm_kernel4_3iiiiiPdiS_iS_i,"a",@progbits
	.sectionflags	@""
	.align	4
.nv.constant0._Z15dgemm_kernel4_3iiiiiPdiS_iS_i:
	.zero		964


//--------------------- .nv.constant0._Z15dgemm_kernel4_2iiiiiPdiS_iS_i --------------------------
	.section	.nv.constant0._Z15dgemm_kernel4_2iiiiiPdiS_iS_i,"a",@progbits
	.sectionflags	@""
	.align	4
.nv.constant0._Z15dgemm_kernel4_2iiiiiPdiS_iS_i:
	.zero		964


//--------------------- .nv.constant0._Z15dgemm_kernel4_1iiiiiPdiS_iS_i --------------------------
	.section	.nv.constant0._Z15dgemm_kernel4_1iiiiiPdiS_iS_i,"a",@progbits
	.sectionflags	@""
	.align	4
.nv.constant0._Z15dgemm_kernel4_1iiiiiPdiS_iS_i:
	.zero		964


//--------------------- .nv.constant0._Z13dgemm_kernel4iiiiPdiS_iS_i --------------------------
	.section	.nv.constant0._Z13dgemm_kernel4iiiiPdiS_iS_i,"a",@progbits
	.sectionflags	@""
	.align	4
.nv.constant0._Z13dgemm_kernel4iiiiPdiS_iS_i:
	.zero		956


//--------------------- .nv.constant0._Z13dgemm_kernel3iiiiPdiS_iS_i --------------------------
	.section	.nv.constant0._Z13dgemm_kernel3iiiiPdiS_iS_i,"a",@progbits
	.sectionflags	@""
	.align	4
.nv.constant0._Z13dgemm_kernel3iiiiPdiS_iS_i:
	.zero		956


//--------------------- .nv.constant0._Z15dgemm_kernel2_1iiiPdiS_iS_i --------------------------
	.section	.nv.constant0._Z15dgemm_kernel2_1iiiPdiS_iS_i,"a",@progbits
	.sectionflags	@""
	.align	4
.nv.constant0._Z15dgemm_kernel2_1iiiPdiS_iS_i:
	.zero		956


//--------------------- .nv.constant0._Z18dgemm_kernel2_sassiiiPdiS_iS_i --------------------------
	.section	.nv.constant0._Z18dgemm_kernel2_sassiiiPdiS_iS_i,"a",@progbits
	.sectionflags	@""
	.align	4
.nv.constant0._Z18dgemm_kernel2_sassiiiPdiS_iS_i:
	.zero		956


//--------------------- .nv.constant0._Z13dgemm_kernel2iiiPdiS_iS_i --------------------------
	.section	.nv.constant0._Z13dgemm_kernel2iiiPdiS_iS_i,"a",@progbits
	.sectionflags	@""
	.align	4
.nv.constant0._Z13dgemm_kernel2iiiPdiS_iS_i:
	.zero		956


//--------------------- SYMBOLS --------------------------

	.type		.nv.reservedSmem.offset0,@object
	.size		.nv.reservedSmem.offset0,0x4
	.type		.nv.reservedSmem.cap,@object
	.size		.nv.reservedSmem.cap,0x4
